	.target	sm_100a

	.elftype	@"ET_EXEC"


//--------------------- .note.nv.tkinfo           --------------------------
	.section	.note.nv.tkinfo,"",@"SHT_NOTE"
	.sectionflags	@"SHF_NOTE_NV_TKINFO"
	.tkinfo
        /*0018*/ 	.word	0x00000002
        /*0030*/ 	.string	""
        /*0030*/ 	.string	"ptxas"
        /*0030*/ 	.string	"Cuda compilation tools, release 13.0, V13.0.88"
        /*0030*/ 	.string	"Build cuda_13.0.r13.0/compiler.36424714_0"
        /*0030*/ 	.string	"-arch sm_100a -m 64 "



//--------------------- .note.nv.cuinfo           --------------------------
	.section	.note.nv.cuinfo,"",@"SHT_NOTE"
	.sectionflags	@"SHF_NOTE_NV_CUINFO"
        /*0018*/ 	.short	0x0002
        /*001a*/ 	.short	0x0064
        /*001c*/ 	.short	0x0082
	.zero		2


//--------------------- .nv.info                  --------------------------
	.section	.nv.info,"",@"SHT_CUDA_INFO"
	.align	4


	//----- nvinfo : EIATTR_REGCOUNT
	.align		4
        /*0000*/ 	.byte	0x04, 0x2f
        /*0002*/ 	.short	(.L_19 - .L_18)
	.align		4
.L_18:
        /*0004*/ 	.word	index@(_ZN7cutlass13device_kernelINS_4gemm6kernel13GemmUniversalIN4cute5tupleIJiiiiEEENS1_10collective13CollectiveMmaINS1_35MainloopSm100TmaUmmaWarpSpecializedILi17ELi2ELi4ENS5_IJNS4_1CILi1EEESB_SB_EEEEENS5_IJNSA_ILi128EEENSA_ILi64EEESF_EEEaNS5_IJlSB_lEEEaSH_NS4_8TiledMMAINS4_8MMA_AtomIJNS4_15SM100_MMA_S8_SSIaaiLi128ELi64ELNS4_4UMMA5MajorE0ELSM_0ELNSL_8SaturateE0EEEEEENS4_6LayoutISC_NS5_IJNSA_ILi0EEESR_SR_EEEEENS5_IJNS4_10UnderscoreESU_SU_EEEEENS4_13SM90_TMA_LOADENS4_14ComposedLayoutINS4_7SwizzleILi2ELi4ELi3EEENS4_18smem_ptr_flag_bitsILi8EEENSQ_INS5_IJNSA_ILi8EEESF_EEENS5_IJSF_SB_EEEEEEEvNS4_8identityESX_S17_vS18_EENS_8epilogue10collective18CollectiveEpilogueINS1A_23Sm100TmaWarpSpecializedILi1ELi1ELi64ELb0ELb0EEEJSG_NS5_IJNSQ_ISE_SB_EENSQ_ISF_SB_EEEEEaSH_aSH_NS1A_6fusion15FusionCallbacksIS1E_NS1I_17LinearCombinationIaiaiLNS_15FloatRoundStyleE2EEESG_S1H_JEEENS4_5SM1004TMEM4LOAD26SM100_TMEM_LOAD_32dp32b64xESX_S17_NS4_39AutoVectorizingCopyWithAssumedAlignmentILi128EEENS4_14SM90_TMA_STOREES17_S1T_S1T_EEEvvEEEEvNT_6ParamsE)
        /*0008*/ 	.word	0x000000c6


	//----- nvinfo : EIATTR_FRAME_SIZE
	.align		4
.L_19:
        /*000c*/ 	.byte	0x04, 0x11
        /*000e*/ 	.short	(.L_21 - .L_20)
	.align		4
.L_20:
        /*0010*/ 	.word	index@($__internal_2_$__cuda_sm10x_tcgen05_guardrail_trap_unallocated_columns_being_dealloced)
        /*0014*/ 	.word	0x00000000


	//----- nvinfo : EIATTR_FRAME_SIZE
	.align		4
.L_21:
        /*0018*/ 	.byte	0x04, 0x11
        /*001a*/ 	.short	(.L_23 - .L_22)
	.align		4
.L_22:
        /*001c*/ 	.word	index@($__internal_1_$__cuda_sm10x_tcgen05_guardrail_trap_phase_invalid_during_alloc)
        /*0020*/ 	.word	0x00000000


	//----- nvinfo : EIATTR_FRAME_SIZE
	.align		4
.L_23:
        /*0024*/ 	.byte	0x04, 0x11
        /*0026*/ 	.short	(.L_25 - .L_24)
	.align		4
.L_24:
        /*0028*/ 	.word	index@($__internal_0_$__cuda_sm10x_tcgen05_guardrail_trap_col_being_dealloced_not_returned_by_alloc)
        /*002c*/ 	.word	0x00000000


	//----- nvinfo : EIATTR_FRAME_SIZE
	.align		4
.L_25:
        /*0030*/ 	.byte	0x04, 0x11
        /*0032*/ 	.short	(.L_27 - .L_26)
	.align		4
.L_26:
        /*0034*/ 	.word	index@(_ZN7cutlass13device_kernelINS_4gemm6kernel13GemmUniversalIN4cute5tupleIJiiiiEEENS1_10collective13CollectiveMmaINS1_35MainloopSm100TmaUmmaWarpSpecializedILi17ELi2ELi4ENS5_IJNS4_1CILi1EEESB_SB_EEEEENS5_IJNSA_ILi128EEENSA_ILi64EEESF_EEEaNS5_IJlSB_lEEEaSH_NS4_8TiledMMAINS4_8MMA_AtomIJNS4_15SM100_MMA_S8_SSIaaiLi128ELi64ELNS4_4UMMA5MajorE0ELSM_0ELNSL_8SaturateE0EEEEEENS4_6LayoutISC_NS5_IJNSA_ILi0EEESR_SR_EEEEENS5_IJNS4_10UnderscoreESU_SU_EEEEENS4_13SM90_TMA_LOADENS4_14ComposedLayoutINS4_7SwizzleILi2ELi4ELi3EEENS4_18smem_ptr_flag_bitsILi8EEENSQ_INS5_IJNSA_ILi8EEESF_EEENS5_IJSF_SB_EEEEEEEvNS4_8identityESX_S17_vS18_EENS_8epilogue10collective18CollectiveEpilogueINS1A_23Sm100TmaWarpSpecializedILi1ELi1ELi64ELb0ELb0EEEJSG_NS5_IJNSQ_ISE_SB_EENSQ_ISF_SB_EEEEEaSH_aSH_NS1A_6fusion15FusionCallbacksIS1E_NS1I_17LinearCombinationIaiaiLNS_15FloatRoundStyleE2EEESG_S1H_JEEENS4_5SM1004TMEM4LOAD26SM100_TMEM_LOAD_32dp32b64xESX_S17_NS4_39AutoVectorizingCopyWithAssumedAlignmentILi128EEENS4_14SM90_TMA_STOREES17_S1T_S1T_EEEvvEEEEvNT_6ParamsE)
        /*0038*/ 	.word	0x00000000


	//----- nvinfo : EIATTR_MIN_STACK_SIZE
	.align		4
.L_27:
        /*003c*/ 	.byte	0x04, 0x12
        /*003e*/ 	.short	(.L_29 - .L_28)
	.align		4
.L_28:
        /*0040*/ 	.word	index@(_ZN7cutlass13device_kernelINS_4gemm6kernel13GemmUniversalIN4cute5tupleIJiiiiEEENS1_10collective13CollectiveMmaINS1_35MainloopSm100TmaUmmaWarpSpecializedILi17ELi2ELi4ENS5_IJNS4_1CILi1EEESB_SB_EEEEENS5_IJNSA_ILi128EEENSA_ILi64EEESF_EEEaNS5_IJlSB_lEEEaSH_NS4_8TiledMMAINS4_8MMA_AtomIJNS4_15SM100_MMA_S8_SSIaaiLi128ELi64ELNS4_4UMMA5MajorE0ELSM_0ELNSL_8SaturateE0EEEEEENS4_6LayoutISC_NS5_IJNSA_ILi0EEESR_SR_EEEEENS5_IJNS4_10UnderscoreESU_SU_EEEEENS4_13SM90_TMA_LOADENS4_14ComposedLayoutINS4_7SwizzleILi2ELi4ELi3EEENS4_18smem_ptr_flag_bitsILi8EEENSQ_INS5_IJNSA_ILi8EEESF_EEENS5_IJSF_SB_EEEEEEEvNS4_8identityESX_S17_vS18_EENS_8epilogue10collective18CollectiveEpilogueINS1A_23Sm100TmaWarpSpecializedILi1ELi1ELi64ELb0ELb0EEEJSG_NS5_IJNSQ_ISE_SB_EENSQ_ISF_SB_EEEEEaSH_aSH_NS1A_6fusion15FusionCallbacksIS1E_NS1I_17LinearCombinationIaiaiLNS_15FloatRoundStyleE2EEESG_S1H_JEEENS4_5SM1004TMEM4LOAD26SM100_TMEM_LOAD_32dp32b64xESX_S17_NS4_39AutoVectorizingCopyWithAssumedAlignmentILi128EEENS4_14SM90_TMA_STOREES17_S1T_S1T_EEEvvEEEEvNT_6ParamsE)
        /*0044*/ 	.word	0x00000000
.L_29:


//--------------------- .nv.compat                --------------------------
	.section	.nv.compat,"",@"SHT_CUDA_COMPAT_INFO"
	.align	4
        /*0000*/ 	.byte	0x02, 0x09, 0x01, 0x00, 0x02, 0x02, 0x03, 0x00, 0x02, 0x05, 0x06, 0x00, 0x03, 0x07, 0x01, 0x01
        /*0010*/ 	.byte	0x02, 0x03, 0x01, 0x00, 0x02, 0x06, 0x01, 0x00, 0x04, 0x0b, 0x08, 0x00, 0x01, 0x00, 0x00, 0x00
        /*0020*/ 	.byte	0x00, 0x00, 0x00, 0x00


//--------------------- .nv.info._ZN7cutlass13device_kernelINS_4gemm6kernel13GemmUniversalIN4cute5tupleIJiiiiEEENS1_10collective13CollectiveMmaINS1_35MainloopSm100TmaUmmaWarpSpecializedILi17ELi2ELi4ENS5_IJNS4_1CILi1EEESB_SB_EEEEENS5_IJNSA_ILi128EEENSA_ILi64EEESF_EEEaNS5_IJlSB_lEEEaSH_NS4_8TiledMMAINS4_8MMA_AtomIJNS4_15SM100_MMA_S8_SSIaaiLi128ELi64ELNS4_4UMMA5MajorE0ELSM_0ELNSL_8SaturateE0EEEEEENS4_6LayoutISC_NS5_IJNSA_ILi0EEESR_SR_EEEEENS5_IJNS4_10UnderscoreESU_SU_EEEEENS4_13SM90_TMA_LOADENS4_14ComposedLayoutINS4_7SwizzleILi2ELi4ELi3EEENS4_18smem_ptr_flag_bitsILi8EEENSQ_INS5_IJNSA_ILi8EEESF_EEENS5_IJSF_SB_EEEEEEEvNS4_8identityESX_S17_vS18_EENS_8epilogue10collective18CollectiveEpilogueINS1A_23Sm100TmaWarpSpecializedILi1ELi1ELi64ELb0ELb0EEEJSG_NS5_IJNSQ_ISE_SB_EENSQ_ISF_SB_EEEEEaSH_aSH_NS1A_6fusion15FusionCallbacksIS1E_NS1I_17LinearCombinationIaiaiLNS_15FloatRoundStyleE2EEESG_S1H_JEEENS4_5SM1004TMEM4LOAD26SM100_TMEM_LOAD_32dp32b64xESX_S17_NS4_39AutoVectorizingCopyWithAssumedAlignmentILi128EEENS4_14SM90_TMA_STOREES17_S1T_S1T_EEEvvEEEEvNT_6ParamsE --------------------------
	.section	.nv.info._ZN7cutlass13device_kernelINS_4gemm6kernel13GemmUniversalIN4cute5tupleIJiiiiEEENS1_10collective13CollectiveMmaINS1_35MainloopSm100TmaUmmaWarpSpecializedILi17ELi2ELi4ENS5_IJNS4_1CILi1EEESB_SB_EEEEENS5_IJNSA_ILi128EEENSA_ILi64EEESF_EEEaNS5_IJlSB_lEEEaSH_NS4_8TiledMMAINS4_8MMA_AtomIJNS4_15SM100_MMA_S8_SSIaaiLi128ELi64ELNS4_4UMMA5MajorE0ELSM_0ELNSL_8SaturateE0EEEEEENS4_6LayoutISC_NS5_IJNSA_ILi0EEESR_SR_EEEEENS5_IJNS4_10UnderscoreESU_SU_EEEEENS4_13SM90_TMA_LOADENS4_14ComposedLayoutINS4_7SwizzleILi2ELi4ELi3EEENS4_18smem_ptr_flag_bitsILi8EEENSQ_INS5_IJNSA_ILi8EEESF_EEENS5_IJSF_SB_EEEEEEEvNS4_8identityESX_S17_vS18_EENS_8epilogue10collective18CollectiveEpilogueINS1A_23Sm100TmaWarpSpecializedILi1ELi1ELi64ELb0ELb0EEEJSG_NS5_IJNSQ_ISE_SB_EENSQ_ISF_SB_EEEEEaSH_aSH_NS1A_6fusion15FusionCallbacksIS1E_NS1I_17LinearCombinationIaiaiLNS_15FloatRoundStyleE2EEESG_S1H_JEEENS4_5SM1004TMEM4LOAD26SM100_TMEM_LOAD_32dp32b64xESX_S17_NS4_39AutoVectorizingCopyWithAssumedAlignmentILi128EEENS4_14SM90_TMA_STOREES17_S1T_S1T_EEEvvEEEEvNT_6ParamsE,"",@"SHT_CUDA_INFO"
	.sectionflags	@""
	.align	4


	//----- nvinfo : EIATTR_CUDA_API_VERSION
	.align		4
        /*0000*/ 	.byte	0x04, 0x37
        /*0002*/ 	.short	(.L_31 - .L_30)
.L_30:
        /*0004*/ 	.word	0x00000082


	//----- nvinfo : EIATTR_KPARAM_INFO
	.align		4
.L_31:
        /*0008*/ 	.byte	0x04, 0x17
        /*000a*/ 	.short	(.L_33 - .L_32)
.L_32:
        /*000c*/ 	.word	0x00000000
        /*0010*/ 	.short	0x0000
        /*0012*/ 	.short	0x0000
        /*0014*/ 	.byte	0x00, 0xf0, 0x01, 0x20


	//----- nvinfo : EIATTR_AT_ENTRY_FRAGMENTS
	.align		4
.L_33:
        /*0018*/ 	.byte	0x04, 0x4f
        /*001a*/ 	.short	(.L_35 - .L_34)


	//   ....[0]....
.L_34:
        /*001c*/ 	.word	0x00000006


	//----- nvinfo : EIATTR_RESERVED_SMEM_USED
	.align		4
.L_35:
        /*0020*/ 	.byte	0x01, 0x41
	.zero		2


	//----- nvinfo : EIATTR_SPARSE_MMA_MASK
	.align		4
        /*0024*/ 	.byte	0x03, 0x50
        /*0026*/ 	.short	0x0000


	//----- nvinfo : EIATTR_TCGEN05_1CTA_USED
	.align		4
        /*0028*/ 	.byte	0x01, 0x51
	.zero		2


	//----- nvinfo : EIATTR_MAXREG_COUNT
	.align		4
        /*002c*/ 	.byte	0x03, 0x1b
        /*002e*/ 	.short	0x00ff


	//----- nvinfo : EIATTR_NUM_BARRIERS
	.align		4
        /*0030*/ 	.byte	0x02, 0x4c
        /*0032*/ 	.byte	0x07
	.zero		1


	//----- nvinfo : EIATTR_EXTERNS
	.align		4
        /*0034*/ 	.byte	0x04, 0x0f
        /*0036*/ 	.short	(.L_37 - .L_36)


	//   ....[0]....
	.align		4
.L_36:
        /*0038*/ 	.word	index@(__assertfail)


	//----- nvinfo : EIATTR_MERCURY_ISA_VERSION
	.align		4
.L_37:
        /*003c*/ 	.byte	0x03, 0x5f
        /*003e*/ 	.short	0x0101


	//----- nvinfo : EIATTR_INT_WARP_WIDE_INSTR_OFFSETS
	.align		4
        /*0040*/ 	.byte	0x04, 0x31
        /*0042*/ 	.short	(.L_39 - .L_38)


	//   ....[0]....
.L_38:
        /*0044*/ 	.word	0x00001f60


	//   ....[1]....
        /*0048*/ 	.word	0x00004020


	//   ....[2]....
        /*004c*/ 	.word	0x00004040


	//   ....[3]....
        /*0050*/ 	.word	0x00004070


	//   ....[4]....
        /*0054*/ 	.word	0x00004a80


	//   ....[5]....
        /*0058*/ 	.word	0x00004b70


	//----- nvinfo : EIATTR_COOP_GROUP_MASK_REGIDS
	.align		4
.L_39:
        /*005c*/ 	.byte	0x04, 0x29
        /*005e*/ 	.short	(.L_41 - .L_40)


	//   ....[0]....
.L_40:
        /*0060*/ 	.word	0xffffffff


	//   ....[1]....
        /*0064*/ 	.word	0xffffffff


	//   ....[2]....
        /*0068*/ 	.word	0xffffffff


	//   ....[3]....
        /*006c*/ 	.word	0xffffffff


	//   ....[4]....
        /*0070*/ 	.word	0xffffffff


	//   ....[5]....
        /*0074*/ 	.word	0xffffffff


	//   ....[6]....
        /*0078*/ 	.word	0xffffffff


	//   ....[7]....
        /*007c*/ 	.word	0xffffffff


	//   ....[8]....
        /*0080*/ 	.word	0xffffffff


	//   ....[9]....
        /*0084*/ 	.word	0xffffffff


	//   ....[10]....
        /*0088*/ 	.word	0xffffffff


	//   ....[11]....
        /*008c*/ 	.word	0xffffffff


	//   ....[12]....
        /*0090*/ 	.word	0xffffffff


	//----- nvinfo : EIATTR_COOP_GROUP_INSTR_OFFSETS
	.align		4
.L_41:
        /*0094*/ 	.byte	0x04, 0x28
        /*0096*/ 	.short	(.L_43 - .L_42)


	//   ....[0]....
.L_42:
        /*0098*/ 	.word	0x00000090


	//   ....[1]....
        /*009c*/ 	.word	0x000004d0


	//   ....[2]....
        /*00a0*/ 	.word	0x00000810


	//   ....[3]....
        /*00a4*/ 	.word	0x00000950


	//   ....[4]....
        /*00a8*/ 	.word	0x00000a50


	//   ....[5]....
        /*00ac*/ 	.word	0x00000bc0


	//   ....[6]....
        /*00b0*/ 	.word	0x00000d60


	//   ....[7]....
        /*00b4*/ 	.word	0x00001e40


	//   ....[8]....
        /*00b8*/ 	.word	0x00003370


	//   ....[9]....
        /*00bc*/ 	.word	0x00003580


	//   ....[10]....
        /*00c0*/ 	.word	0x000035b0


	//   ....[11]....
        /*00c4*/ 	.word	0x00003f00


	//   ....[12]....
        /*00c8*/ 	.word	0x00004130


	//----- nvinfo : EIATTR_VRC_CTA_INIT_COUNT
	.align		4
.L_43:
        /*00cc*/ 	.byte	0x02, 0x4a
        /*00ce*/ 	.byte	0x80
	.zero		1


	//----- nvinfo : EIATTR_SYSCALL_OFFSETS
	.align		4
        /*00d0*/ 	.byte	0x04, 0x46
        /*00d2*/ 	.short	(.L_45 - .L_44)


	//   ....[0]....
.L_44:
        /*00d4*/ 	.word	0x000055a0


	//   ....[1]....
        /*00d8*/ 	.word	0x000056e0


	//   ....[2]....
        /*00dc*/ 	.word	0x00005e80


	//----- nvinfo : EIATTR_MBARRIER_INSTR_OFFSETS
	.align		4
.L_45:
        /*00e0*/ 	.byte	0x04, 0x39
        /*00e2*/ 	.short	(.L_47 - .L_46)


	//   ....[0]....
.L_46:
        /*00e4*/ 	.word	0x000005d0
        /*00e8*/ 	.word	0x000000ff
        /*00ec*/ 	.word	0x00000000
        /*00f0*/ 	.short	0x0100
        /*00f2*/ 	.byte	0x05
	.zero		1


	//   ....[1]....
        /*00f4*/ 	.word	0x000005e0
        /*00f8*/ 	.word	0x000000ff
        /*00fc*/ 	.word	0x00000088
        /*0100*/ 	.short	0x0100
        /*0102*/ 	.byte	0x05
	.zero		1


	//   ....[2]....
        /*0104*/ 	.word	0x000005f0
        /*0108*/ 	.word	0x000000ff
        /*010c*/ 	.word	0x00000008
        /*0110*/ 	.short	0x0100
        /*0112*/ 	.byte	0x05
	.zero		1


	//   ....[3]....
        /*0114*/ 	.word	0x00000600
        /*0118*/ 	.word	0x000000ff
        /*011c*/ 	.word	0x00000090
        /*0120*/ 	.short	0x0100
        /*0122*/ 	.byte	0x05
	.zero		1


	//   ....[4]....
        /*0124*/ 	.word	0x00000610
        /*0128*/ 	.word	0x000000ff
        /*012c*/ 	.word	0x00000010
        /*0130*/ 	.short	0x0100
        /*0132*/ 	.byte	0x05
	.zero		1


	//   ....[5]....
        /*0134*/ 	.word	0x00000620
        /*0138*/ 	.word	0x000000ff
        /*013c*/ 	.word	0x00000098
        /*0140*/ 	.short	0x0100
        /*0142*/ 	.byte	0x05
	.zero		1


	//   ....[6]....
        /*0144*/ 	.word	0x00000630
        /*0148*/ 	.word	0x000000ff
        /*014c*/ 	.word	0x00000018
        /*0150*/ 	.short	0x0100
        /*0152*/ 	.byte	0x05
	.zero		1


	//   ....[7]....
        /*0154*/ 	.word	0x00000640
        /*0158*/ 	.word	0x000000ff
        /*015c*/ 	.word	0x000000a0
        /*0160*/ 	.short	0x0100
        /*0162*/ 	.byte	0x05
	.zero		1


	//   ....[8]....
        /*0164*/ 	.word	0x00000650
        /*0168*/ 	.word	0x000000ff
        /*016c*/ 	.word	0x00000020
        /*0170*/ 	.short	0x0100
        /*0172*/ 	.byte	0x05
	.zero		1


	//   ....[9]....
        /*0174*/ 	.word	0x00000660
        /*0178*/ 	.word	0x000000ff
        /*017c*/ 	.word	0x000000a8
        /*0180*/ 	.short	0x0100
        /*0182*/ 	.byte	0x05
	.zero		1


	//   ....[10]....
        /*0184*/ 	.word	0x00000670
        /*0188*/ 	.word	0x000000ff
        /*018c*/ 	.word	0x00000028
        /*0190*/ 	.short	0x0100
        /*0192*/ 	.byte	0x05
	.zero		1


	//   ....[11]....
        /*0194*/ 	.word	0x00000680
        /*0198*/ 	.word	0x000000ff
        /*019c*/ 	.word	0x000000b0
        /*01a0*/ 	.short	0x0100
        /*01a2*/ 	.byte	0x05
	.zero		1


	//   ....[12]....
        /*01a4*/ 	.word	0x00000690
        /*01a8*/ 	.word	0x000000ff
        /*01ac*/ 	.word	0x00000030
        /*01b0*/ 	.short	0x0100
        /*01b2*/ 	.byte	0x05
	.zero		1


	//   ....[13]....
        /*01b4*/ 	.word	0x000006a0
        /*01b8*/ 	.word	0x000000ff
        /*01bc*/ 	.word	0x000000b8
        /*01c0*/ 	.short	0x0100
        /*01c2*/ 	.byte	0x05
	.zero		1


	//   ....[14]....
        /*01c4*/ 	.word	0x000006b0
        /*01c8*/ 	.word	0x000000ff
        /*01cc*/ 	.word	0x00000038
        /*01d0*/ 	.short	0x0100
        /*01d2*/ 	.byte	0x05
	.zero		1


	//   ....[15]....
        /*01d4*/ 	.word	0x000006c0
        /*01d8*/ 	.word	0x000000ff
        /*01dc*/ 	.word	0x000000c0
        /*01e0*/ 	.short	0x0100
        /*01e2*/ 	.byte	0x05
	.zero		1


	//   ....[16]....
        /*01e4*/ 	.word	0x000006d0
        /*01e8*/ 	.word	0x000000ff
        /*01ec*/ 	.word	0x00000040
        /*01f0*/ 	.short	0x0100
        /*01f2*/ 	.byte	0x05
	.zero		1


	//   ....[17]....
        /*01f4*/ 	.word	0x000006e0
        /*01f8*/ 	.word	0x000000ff
        /*01fc*/ 	.word	0x000000c8
        /*0200*/ 	.short	0x0100
        /*0202*/ 	.byte	0x05
	.zero		1


	//   ....[18]....
        /*0204*/ 	.word	0x000006f0
        /*0208*/ 	.word	0x000000ff
        /*020c*/ 	.word	0x00000048
        /*0210*/ 	.short	0x0100
        /*0212*/ 	.byte	0x05
	.zero		1


	//   ....[19]....
        /*0214*/ 	.word	0x00000700
        /*0218*/ 	.word	0x000000ff
        /*021c*/ 	.word	0x000000d0
        /*0220*/ 	.short	0x0100
        /*0222*/ 	.byte	0x05
	.zero		1


	//   ....[20]....
        /*0224*/ 	.word	0x00000710
        /*0228*/ 	.word	0x000000ff
        /*022c*/ 	.word	0x00000050
        /*0230*/ 	.short	0x0100
        /*0232*/ 	.byte	0x05
	.zero		1


	//   ....[21]....
        /*0234*/ 	.word	0x00000720
        /*0238*/ 	.word	0x000000ff
        /*023c*/ 	.word	0x000000d8
        /*0240*/ 	.short	0x0100
        /*0242*/ 	.byte	0x05
	.zero		1


	//   ....[22]....
        /*0244*/ 	.word	0x00000730
        /*0248*/ 	.word	0x000000ff
        /*024c*/ 	.word	0x00000058
        /*0250*/ 	.short	0x0100
        /*0252*/ 	.byte	0x05
	.zero		1


	//   ....[23]....
        /*0254*/ 	.word	0x00000740
        /*0258*/ 	.word	0x000000ff
        /*025c*/ 	.word	0x000000e0
        /*0260*/ 	.short	0x0100
        /*0262*/ 	.byte	0x05
	.zero		1


	//   ....[24]....
        /*0264*/ 	.word	0x00000750
        /*0268*/ 	.word	0x000000ff
        /*026c*/ 	.word	0x00000060
        /*0270*/ 	.short	0x0100
        /*0272*/ 	.byte	0x05
	.zero		1


	//   ....[25]....
        /*0274*/ 	.word	0x00000760
        /*0278*/ 	.word	0x000000ff
        /*027c*/ 	.word	0x000000e8
        /*0280*/ 	.short	0x0100
        /*0282*/ 	.byte	0x05
	.zero		1


	//   ....[26]....
        /*0284*/ 	.word	0x00000770
        /*0288*/ 	.word	0x000000ff
        /*028c*/ 	.word	0x00000068
        /*0290*/ 	.short	0x0100
        /*0292*/ 	.byte	0x05
	.zero		1


	//   ....[27]....
        /*0294*/ 	.word	0x00000780
        /*0298*/ 	.word	0x000000ff
        /*029c*/ 	.word	0x000000f0
        /*02a0*/ 	.short	0x0100
        /*02a2*/ 	.byte	0x05
	.zero		1


	//   ....[28]....
        /*02a4*/ 	.word	0x00000790
        /*02a8*/ 	.word	0x000000ff
        /*02ac*/ 	.word	0x00000070
        /*02b0*/ 	.short	0x0100
        /*02b2*/ 	.byte	0x05
	.zero		1


	//   ....[29]....
        /*02b4*/ 	.word	0x000007a0
        /*02b8*/ 	.word	0x000000ff
        /*02bc*/ 	.word	0x000000f8
        /*02c0*/ 	.short	0x0100
        /*02c2*/ 	.byte	0x05
	.zero		1


	//   ....[30]....
        /*02c4*/ 	.word	0x000007b0
        /*02c8*/ 	.word	0x000000ff
        /*02cc*/ 	.word	0x00000078
        /*02d0*/ 	.short	0x0100
        /*02d2*/ 	.byte	0x05
	.zero		1


	//   ....[31]....
        /*02d4*/ 	.word	0x000007c0
        /*02d8*/ 	.word	0x000000ff
        /*02dc*/ 	.word	0x00000100
        /*02e0*/ 	.short	0x0100
        /*02e2*/ 	.byte	0x05
	.zero		1


	//   ....[32]....
        /*02e4*/ 	.word	0x000007d0
        /*02e8*/ 	.word	0x000000ff
        /*02ec*/ 	.word	0x00000080
        /*02f0*/ 	.short	0x0100
        /*02f2*/ 	.byte	0x05
	.zero		1


	//   ....[33]....
        /*02f4*/ 	.word	0x000007e0
        /*02f8*/ 	.word	0x000000ff
        /*02fc*/ 	.word	0x00000108
        /*0300*/ 	.short	0x0100
        /*0302*/ 	.byte	0x05
	.zero		1


	//   ....[34]....
        /*0304*/ 	.word	0x00000920
        /*0308*/ 	.word	0x000000ff
        /*030c*/ 	.word	0x00000110
        /*0310*/ 	.short	0x0100
        /*0312*/ 	.byte	0x06
	.zero		1


	//   ....[35]....
        /*0314*/ 	.word	0x00000930
        /*0318*/ 	.word	0x000000ff
        /*031c*/ 	.word	0x00000118
        /*0320*/ 	.short	0x0100
        /*0322*/ 	.byte	0x06
	.zero		1


	//   ....[36]....
        /*0324*/ 	.word	0x00000a20
        /*0328*/ 	.word	0x000000ff
        /*032c*/ 	.word	0x00000120
        /*0330*/ 	.short	0x0100
        /*0332*/ 	.byte	0x05
	.zero		1


	//   ....[37]....
        /*0334*/ 	.word	0x00000a30
        /*0338*/ 	.word	0x000000ff
        /*033c*/ 	.word	0x00000128
        /*0340*/ 	.short	0x0100
        /*0342*/ 	.byte	0x05
	.zero		1


	//   ....[38]....
        /*0344*/ 	.word	0x00000b70
        /*0348*/ 	.word	0x000000ff
        /*034c*/ 	.word	0x00000130
        /*0350*/ 	.short	0x0100
        /*0352*/ 	.byte	0x05
	.zero		1


	//   ....[39]....
        /*0354*/ 	.word	0x00000b80
        /*0358*/ 	.word	0x000000ff
        /*035c*/ 	.word	0x00000140
        /*0360*/ 	.short	0x0100
        /*0362*/ 	.byte	0x05
	.zero		1


	//   ....[40]....
        /*0364*/ 	.word	0x00000b90
        /*0368*/ 	.word	0x000000ff
        /*036c*/ 	.word	0x00000138
        /*0370*/ 	.short	0x0100
        /*0372*/ 	.byte	0x05
	.zero		1


	//   ....[41]....
        /*0374*/ 	.word	0x00000ba0
        /*0378*/ 	.word	0x000000ff
        /*037c*/ 	.word	0x00000148
        /*0380*/ 	.short	0x0100
        /*0382*/ 	.byte	0x05
	.zero		1


	//   ....[42]....
        /*0384*/ 	.word	0x00000cd0
        /*0388*/ 	.word	0x000000ff
        /*038c*/ 	.word	0x00000150
        /*0390*/ 	.short	0x0100
        /*0392*/ 	.byte	0x06
	.zero		1


	//   ....[43]....
        /*0394*/ 	.word	0x00000ce0
        /*0398*/ 	.word	0x000000ff
        /*039c*/ 	.word	0x00000170
        /*03a0*/ 	.short	0x0100
        /*03a2*/ 	.byte	0x06
	.zero		1


	//   ....[44]....
        /*03a4*/ 	.word	0x00000cf0
        /*03a8*/ 	.word	0x000000ff
        /*03ac*/ 	.word	0x00000158
        /*03b0*/ 	.short	0x0100
        /*03b2*/ 	.byte	0x06
	.zero		1


	//   ....[45]....
        /*03b4*/ 	.word	0x00000d00
        /*03b8*/ 	.word	0x000000ff
        /*03bc*/ 	.word	0x00000178
        /*03c0*/ 	.short	0x0100
        /*03c2*/ 	.byte	0x06
	.zero		1


	//   ....[46]....
        /*03c4*/ 	.word	0x00000d10
        /*03c8*/ 	.word	0x000000ff
        /*03cc*/ 	.word	0x00000160
        /*03d0*/ 	.short	0x0100
        /*03d2*/ 	.byte	0x06
	.zero		1


	//   ....[47]....
        /*03d4*/ 	.word	0x00000d20
        /*03d8*/ 	.word	0x000000ff
        /*03dc*/ 	.word	0x00000180
        /*03e0*/ 	.short	0x0100
        /*03e2*/ 	.byte	0x06
	.zero		1


	//   ....[48]....
        /*03e4*/ 	.word	0x00000d30
        /*03e8*/ 	.word	0x000000ff
        /*03ec*/ 	.word	0x00000168
        /*03f0*/ 	.short	0x0100
        /*03f2*/ 	.byte	0x06
	.zero		1


	//   ....[49]....
        /*03f4*/ 	.word	0x00000d40
        /*03f8*/ 	.word	0x000000ff
        /*03fc*/ 	.word	0x00000188
        /*0400*/ 	.short	0x0100
        /*0402*/ 	.byte	0x06
	.zero		1


	//   ....[50]....
        /*0404*/ 	.word	0x00000e30
        /*0408*/ 	.word	0x000000ff
        /*040c*/ 	.word	0x00000190
        /*0410*/ 	.short	0x0100
        /*0412*/ 	.byte	0x05
	.zero		1


	//   ....[51]....
        /*0414*/ 	.word	0x00000e40
        /*0418*/ 	.word	0x000000ff
        /*041c*/ 	.word	0x000001a0
        /*0420*/ 	.short	0x0100
        /*0422*/ 	.byte	0x05
	.zero		1


	//   ....[52]....
        /*0424*/ 	.word	0x00000e50
        /*0428*/ 	.word	0x000000ff
        /*042c*/ 	.word	0x00000198
        /*0430*/ 	.short	0x0100
        /*0432*/ 	.byte	0x05
	.zero		1


	//   ....[53]....
        /*0434*/ 	.word	0x00000e60
        /*0438*/ 	.word	0x000000ff
        /*043c*/ 	.word	0x000001a8
        /*0440*/ 	.short	0x0100
        /*0442*/ 	.byte	0x05
	.zero		1


	//   ....[54]....
        /*0444*/ 	.word	0x00001740
        /*0448*/ 	.word	0x00000003
        /*044c*/ 	.word	0x000001a0
        /*0450*/ 	.short	0x010a
        /*0452*/ 	.byte	0xff
	.zero		1


	//   ....[55]....
        /*0454*/ 	.word	0x00001770
        /*0458*/ 	.word	0x00000003
        /*045c*/ 	.word	0x00000190
        /*0460*/ 	.short	0x0101
        /*0462*/ 	.byte	0xff
	.zero		1


	//   ....[56]....
        /*0464*/ 	.word	0x00001840
        /*0468*/ 	.word	0x000000ff
        /*046c*/ 	.word	0x00000088
        /*0470*/ 	.short	0x010a
        /*0472*/ 	.byte	0x08
	.zero		1


	//   ....[57]....
        /*0474*/ 	.word	0x000018e0
        /*0478*/ 	.word	0x000000ff
        /*047c*/ 	.word	0x00000088
        /*0480*/ 	.short	0x010a
        /*0482*/ 	.byte	0x21
	.zero		1


	//   ....[58]....
        /*0484*/ 	.word	0x00001a30
        /*0488*/ 	.word	0x000000ff
        /*048c*/ 	.word	0x00000088
        /*0490*/ 	.short	0x010a
        /*0492*/ 	.byte	0x08
	.zero		1


	//   ....[59]....
        /*0494*/ 	.word	0x00001b40
        /*0498*/ 	.word	0x000000ff
        /*049c*/ 	.word	0x00000128
        /*04a0*/ 	.short	0x0101
        /*04a2*/ 	.byte	0x04
	.zero		1


	//   ....[60]....
        /*04a4*/ 	.word	0x00001b60
        /*04a8*/ 	.word	0x000000ff
        /*04ac*/ 	.word	0x00000088
        /*04b0*/ 	.short	0x010a
        /*04b2*/ 	.byte	0x08
	.zero		1


	//   ....[61]....
        /*04b4*/ 	.word	0x00001be0
        /*04b8*/ 	.word	0x000000ff
        /*04bc*/ 	.word	0x00000088
        /*04c0*/ 	.short	0x010a
        /*04c2*/ 	.byte	0x11
	.zero		1


	//   ....[62]....
        /*04c4*/ 	.word	0x00001d30
        /*04c8*/ 	.word	0x000000ff
        /*04cc*/ 	.word	0x00000088
        /*04d0*/ 	.short	0x010a
        /*04d2*/ 	.byte	0x08
	.zero		1


	//   ....[63]....
        /*04d4*/ 	.word	0x00001e70
        /*04d8*/ 	.word	0x00000002
        /*04dc*/ 	.word	0x00000130
        /*04e0*/ 	.short	0x010a
        /*04e2*/ 	.byte	0xff
	.zero		1


	//   ....[64]....
        /*04e4*/ 	.word	0x00001f30
        /*04e8*/ 	.word	0x00000002
        /*04ec*/ 	.word	0x00000000
        /*04f0*/ 	.short	0x0101
        /*04f2*/ 	.byte	0xff
	.zero		1


	//   ....[65]....
        /*04f4*/ 	.word	0x00002490
        /*04f8*/ 	.word	0x000000ff
        /*04fc*/ 	.word	0x00000000
        /*0500*/ 	.short	0x010a
        /*0502*/ 	.byte	0x05
	.zero		1


	//   ....[66]....
        /*0504*/ 	.word	0x00002520
        /*0508*/ 	.word	0x000000ff
        /*050c*/ 	.word	0x00000000
        /*0510*/ 	.short	0x010a
        /*0512*/ 	.byte	0x05
	.zero		1


	//   ....[67]....
        /*0514*/ 	.word	0x000025b0
        /*0518*/ 	.word	0x000000ff
        /*051c*/ 	.word	0x00000000
        /*0520*/ 	.short	0x010a
        /*0522*/ 	.byte	0x05
	.zero		1


	//   ....[68]....
        /*0524*/ 	.word	0x00002640
        /*0528*/ 	.word	0x000000ff
        /*052c*/ 	.word	0x00000000
        /*0530*/ 	.short	0x010a
        /*0532*/ 	.byte	0x05
	.zero		1


	//   ....[69]....
        /*0534*/ 	.word	0x000026d0
        /*0538*/ 	.word	0x000000ff
        /*053c*/ 	.word	0x00000000
        /*0540*/ 	.short	0x010a
        /*0542*/ 	.byte	0x05
	.zero		1


	//   ....[70]....
        /*0544*/ 	.word	0x00002760
        /*0548*/ 	.word	0x000000ff
        /*054c*/ 	.word	0x00000000
        /*0550*/ 	.short	0x010a
        /*0552*/ 	.byte	0x05
	.zero		1


	//   ....[71]....
        /*0554*/ 	.word	0x000027f0
        /*0558*/ 	.word	0x000000ff
        /*055c*/ 	.word	0x00000000
        /*0560*/ 	.short	0x010a
        /*0562*/ 	.byte	0x05
	.zero		1


	//   ....[72]....
        /*0564*/ 	.word	0x00002880
        /*0568*/ 	.word	0x000000ff
        /*056c*/ 	.word	0x00000000
        /*0570*/ 	.short	0x010a
        /*0572*/ 	.byte	0x05
	.zero		1


	//   ....[73]....
        /*0574*/ 	.word	0x00002910
        /*0578*/ 	.word	0x000000ff
        /*057c*/ 	.word	0x00000000
        /*0580*/ 	.short	0x010a
        /*0582*/ 	.byte	0x05
	.zero		1


	//   ....[74]....
        /*0584*/ 	.word	0x000029a0
        /*0588*/ 	.word	0x000000ff
        /*058c*/ 	.word	0x00000000
        /*0590*/ 	.short	0x010a
        /*0592*/ 	.byte	0x05
	.zero		1


	//   ....[75]....
        /*0594*/ 	.word	0x00002a30
        /*0598*/ 	.word	0x000000ff
        /*059c*/ 	.word	0x00000000
        /*05a0*/ 	.short	0x010a
        /*05a2*/ 	.byte	0x05
	.zero		1


	//   ....[76]....
        /*05a4*/ 	.word	0x00002ac0
        /*05a8*/ 	.word	0x000000ff
        /*05ac*/ 	.word	0x00000000
        /*05b0*/ 	.short	0x010a
        /*05b2*/ 	.byte	0x05
	.zero		1


	//   ....[77]....
        /*05b4*/ 	.word	0x00002b50
        /*05b8*/ 	.word	0x000000ff
        /*05bc*/ 	.word	0x00000000
        /*05c0*/ 	.short	0x010a
        /*05c2*/ 	.byte	0x05
	.zero		1


	//   ....[78]....
        /*05c4*/ 	.word	0x00002be0
        /*05c8*/ 	.word	0x000000ff
        /*05cc*/ 	.word	0x00000000
        /*05d0*/ 	.short	0x010a
        /*05d2*/ 	.byte	0x05
	.zero		1


	//   ....[79]....
        /*05d4*/ 	.word	0x00002c70
        /*05d8*/ 	.word	0x000000ff
        /*05dc*/ 	.word	0x00000000
        /*05e0*/ 	.short	0x010a
        /*05e2*/ 	.byte	0x05
	.zero		1


	//   ....[80]....
        /*05e4*/ 	.word	0x00002d00
        /*05e8*/ 	.word	0x000000ff
        /*05ec*/ 	.word	0x00000000
        /*05f0*/ 	.short	0x010a
        /*05f2*/ 	.byte	0x05
	.zero		1


	//   ....[81]....
        /*05f4*/ 	.word	0x00002da0
        /*05f8*/ 	.word	0x00000000
        /*05fc*/ 	.word	0x00000000
        /*0600*/ 	.short	0x010a
        /*0602*/ 	.byte	0xff
	.zero		1


	//   ....[82]....
        /*0604*/ 	.word	0x00002ec0
        /*0608*/ 	.word	0x00000000
        /*060c*/ 	.word	0x00000190
        /*0610*/ 	.short	0x010a
        /*0612*/ 	.byte	0xff
	.zero		1


	//   ....[83]....
        /*0614*/ 	.word	0x00002f20
        /*0618*/ 	.word	0x00000004
        /*061c*/ 	.word	0x00000000
        /*0620*/ 	.short	0x0101
        /*0622*/ 	.byte	0xff
	.zero		1


	//   ....[84]....
        /*0624*/ 	.word	0x00002f40
        /*0628*/ 	.word	0x000000ff
        /*062c*/ 	.word	0x00000140
        /*0630*/ 	.short	0x010a
        /*0632*/ 	.byte	0x05
	.zero		1


	//   ....[85]....
        /*0634*/ 	.word	0x00003060
        /*0638*/ 	.word	0x00000000
        /*063c*/ 	.word	0x00000130
        /*0640*/ 	.short	0x010a
        /*0642*/ 	.byte	0xff
	.zero		1


	//   ....[86]....
        /*0644*/ 	.word	0x00003170
        /*0648*/ 	.word	0x00000000
        /*064c*/ 	.word	0x00000000
        /*0650*/ 	.short	0x0101
        /*0652*/ 	.byte	0xff
	.zero		1


	//   ....[87]....
        /*0654*/ 	.word	0x00003200
        /*0658*/ 	.word	0x000000ff
        /*065c*/ 	.word	0x00000140
        /*0660*/ 	.short	0x0106
        /*0662*/ 	.byte	0x05
	.zero		1


	//   ....[88]....
        /*0664*/ 	.word	0x00003220
        /*0668*/ 	.word	0x000000ff
        /*066c*/ 	.word	0x00000140
        /*0670*/ 	.short	0x010a
        /*0672*/ 	.byte	0x05
	.zero		1


	//   ....[89]....
        /*0674*/ 	.word	0x000032b0
        /*0678*/ 	.word	0x000000ff
        /*067c*/ 	.word	0x00000140
        /*0680*/ 	.short	0x0106
        /*0682*/ 	.byte	0x04
	.zero		1


	//   ....[90]....
        /*0684*/ 	.word	0x000032f0
        /*0688*/ 	.word	0x00000000
        /*068c*/ 	.word	0x00000140
        /*0690*/ 	.short	0x010a
        /*0692*/ 	.byte	0xff
	.zero		1


	//   ....[91]....
        /*0694*/ 	.word	0x000037f0
        /*0698*/ 	.word	0x00000000
        /*069c*/ 	.word	0x00000130
        /*06a0*/ 	.short	0x010a
        /*06a2*/ 	.byte	0xff
	.zero		1


	//   ....[92]....
        /*06a4*/ 	.word	0x00003900
        /*06a8*/ 	.word	0x00000003
        /*06ac*/ 	.word	0x00000000
        /*06b0*/ 	.short	0x0101
        /*06b2*/ 	.byte	0xff
	.zero		1


	//   ....[93]....
        /*06b4*/ 	.word	0x00003910
        /*06b8*/ 	.word	0x000000ff
        /*06bc*/ 	.word	0x00000000
        /*06c0*/ 	.short	0x010a
        /*06c2*/ 	.byte	0x04
	.zero		1


	//   ....[94]....
        /*06c4*/ 	.word	0x00003930
        /*06c8*/ 	.word	0x000000ff
        /*06cc*/ 	.word	0x00000170
        /*06d0*/ 	.short	0x010a
        /*06d2*/ 	.byte	0x08
	.zero		1


	//   ....[95]....
        /*06d4*/ 	.word	0x00003a00
        /*06d8*/ 	.word	0x000000ff
        /*06dc*/ 	.word	0x00000000
        /*06e0*/ 	.short	0x010a
        /*06e2*/ 	.byte	0x07
	.zero		1


	//   ....[96]....
        /*06e4*/ 	.word	0x00003b40
        /*06e8*/ 	.word	0x000000ff
        /*06ec*/ 	.word	0x00000000
        /*06f0*/ 	.short	0x010a
        /*06f2*/ 	.byte	0x04
	.zero		1


	//   ....[97]....
        /*06f4*/ 	.word	0x00003d30
        /*06f8*/ 	.word	0x000000ff
        /*06fc*/ 	.word	0x00000000
        /*0700*/ 	.short	0x010a
        /*0702*/ 	.byte	0x05
	.zero		1


	//   ....[98]....
        /*0704*/ 	.word	0x00003dc0
        /*0708*/ 	.word	0x000000ff
        /*070c*/ 	.word	0x00000000
        /*0710*/ 	.short	0x010a
        /*0712*/ 	.byte	0x05
	.zero		1


	//   ....[99]....
        /*0714*/ 	.word	0x00003e50
        /*0718*/ 	.word	0x000000ff
        /*071c*/ 	.word	0x00000000
        /*0720*/ 	.short	0x010a
        /*0722*/ 	.byte	0x05
	.zero		1


	//   ....[100]....
        /*0724*/ 	.word	0x00003ee0
        /*0728*/ 	.word	0x000000ff
        /*072c*/ 	.word	0x00000000
        /*0730*/ 	.short	0x010a
        /*0732*/ 	.byte	0x07
	.zero		1


	//   ....[101]....
        /*0734*/ 	.word	0x00004320
        /*0738*/ 	.word	0x00000000
        /*073c*/ 	.word	0x00000130
        /*0740*/ 	.short	0x010a
        /*0742*/ 	.byte	0xff
	.zero		1


	//   ....[102]....
        /*0744*/ 	.word	0x00004410
        /*0748*/ 	.word	0x00000000
        /*074c*/ 	.word	0x00000000
        /*0750*/ 	.short	0x0101
        /*0752*/ 	.byte	0xff
	.zero		1


	//   ....[103]....
        /*0754*/ 	.word	0x00004730
        /*0758*/ 	.word	0x000000ff
        /*075c*/ 	.word	0x00000128
        /*0760*/ 	.short	0x010a
        /*0762*/ 	.byte	0x06
	.zero		1


	//   ....[104]....
        /*0764*/ 	.word	0x000048b0
        /*0768*/ 	.word	0x000000ff
        /*076c*/ 	.word	0x00000118
        /*0770*/ 	.short	0x010a
        /*0772*/ 	.byte	0x06
	.zero		1


	//   ....[105]....
        /*0774*/ 	.word	0x00004be0
        /*0778*/ 	.word	0x000000ff
        /*077c*/ 	.word	0x00000110
        /*0780*/ 	.short	0x010b
        /*0782*/ 	.byte	0x06
	.zero		1


	//   ....[106]....
        /*0784*/ 	.word	0x00004c00
        /*0788*/ 	.word	0x000000ff
        /*078c*/ 	.word	0x00000000
        /*0790*/ 	.short	0x0101
        /*0792*/ 	.byte	0x25
	.zero		1


	//   ....[107]....
        /*0794*/ 	.word	0x00004c40
        /*0798*/ 	.word	0x00000000
        /*079c*/ 	.word	0x00000118
        /*07a0*/ 	.short	0x010a
        /*07a2*/ 	.byte	0xff
	.zero		1


	//   ....[108]....
        /*07a4*/ 	.word	0x00004fb0
        /*07a8*/ 	.word	0x00000000
        /*07ac*/ 	.word	0x00000130
        /*07b0*/ 	.short	0x010a
        /*07b2*/ 	.byte	0xff
	.zero		1


	//   ....[109]....
        /*07b4*/ 	.word	0x000050c0
        /*07b8*/ 	.word	0x00000000
        /*07bc*/ 	.word	0x00000000
        /*07c0*/ 	.short	0x0101
        /*07c2*/ 	.byte	0xff
	.zero		1


	//   ....[110]....
        /*07c4*/ 	.word	0x00005a60
        /*07c8*/ 	.word	0x000000ff
        /*07cc*/ 	.word	0x00000110
        /*07d0*/ 	.short	0x010a
        /*07d2*/ 	.byte	0x2b
	.zero		1


	//   ....[111]....
        /*07d4*/ 	.word	0x00005a70
        /*07d8*/ 	.word	0x00000094
        /*07dc*/ 	.word	0x00000150
        /*07e0*/ 	.short	0x010a
        /*07e2*/ 	.byte	0xff
	.zero		1


	//   ....[112]....
        /*07e4*/ 	.word	0x00005c00
        /*07e8*/ 	.word	0x000000ff
        /*07ec*/ 	.word	0x00000110
        /*07f0*/ 	.short	0x010a
        /*07f2*/ 	.byte	0x2b
	.zero		1


	//   ....[113]....
        /*07f4*/ 	.word	0x00005d00
        /*07f8*/ 	.word	0x000000ff
        /*07fc*/ 	.word	0x00000000
        /*0800*/ 	.short	0x0101
        /*0802*/ 	.byte	0x04
	.zero		1


	//   ....[114]....
        /*0804*/ 	.word	0x00005d60
        /*0808*/ 	.word	0x00000094
        /*080c*/ 	.word	0x00000150
        /*0810*/ 	.short	0x010a
        /*0812*/ 	.byte	0xff
	.zero		1


	//   ....[115]....
        /*0814*/ 	.word	0x000060d0
        /*0818*/ 	.word	0x000000ff
        /*081c*/ 	.word	0x00000000
        /*0820*/ 	.short	0x0101
        /*0822*/ 	.byte	0x05
	.zero		1


	//   ....[116]....
        /*0824*/ 	.word	0x000072c0
        /*0828*/ 	.word	0x00000003
        /*082c*/ 	.word	0x000001a0
        /*0830*/ 	.short	0x010a
        /*0832*/ 	.byte	0xff
	.zero		1


	//   ....[117]....
        /*0834*/ 	.word	0x00007320
        /*0838*/ 	.word	0x00000002
        /*083c*/ 	.word	0x00000088
        /*0840*/ 	.short	0x010a
        /*0842*/ 	.byte	0xff
	.zero		1


	//   ....[118]....
        /*0844*/ 	.word	0x00007380
        /*0848*/ 	.word	0x00000002
        /*084c*/ 	.word	0x00000088
        /*0850*/ 	.short	0x010a
        /*0852*/ 	.byte	0xff
	.zero		1


	//   ....[119]....
        /*0854*/ 	.word	0x000073d0
        /*0858*/ 	.word	0x00000002
        /*085c*/ 	.word	0x00000130
        /*0860*/ 	.short	0x010a
        /*0862*/ 	.byte	0xff
	.zero		1


	//   ....[120]....
        /*0864*/ 	.word	0x00007430
        /*0868*/ 	.word	0x00000000
        /*086c*/ 	.word	0x00000000
        /*0870*/ 	.short	0x010a
        /*0872*/ 	.byte	0xff
	.zero		1


	//   ....[121]....
        /*0874*/ 	.word	0x00007490
        /*0878*/ 	.word	0x00000000
        /*087c*/ 	.word	0x00000000
        /*0880*/ 	.short	0x010a
        /*0882*/ 	.byte	0xff
	.zero		1


	//   ....[122]....
        /*0884*/ 	.word	0x000074f0
        /*0888*/ 	.word	0x00000000
        /*088c*/ 	.word	0x00000000
        /*0890*/ 	.short	0x010a
        /*0892*/ 	.byte	0xff
	.zero		1


	//   ....[123]....
        /*0894*/ 	.word	0x00007550
        /*0898*/ 	.word	0x00000000
        /*089c*/ 	.word	0x00000000
        /*08a0*/ 	.short	0x010a
        /*08a2*/ 	.byte	0xff
	.zero		1


	//   ....[124]....
        /*08a4*/ 	.word	0x000075b0
        /*08a8*/ 	.word	0x00000000
        /*08ac*/ 	.word	0x00000000
        /*08b0*/ 	.short	0x010a
        /*08b2*/ 	.byte	0xff
	.zero		1


	//   ....[125]....
        /*08b4*/ 	.word	0x00007610
        /*08b8*/ 	.word	0x00000000
        /*08bc*/ 	.word	0x00000000
        /*08c0*/ 	.short	0x010a
        /*08c2*/ 	.byte	0xff
	.zero		1


	//   ....[126]....
        /*08c4*/ 	.word	0x00007670
        /*08c8*/ 	.word	0x00000000
        /*08cc*/ 	.word	0x00000000
        /*08d0*/ 	.short	0x010a
        /*08d2*/ 	.byte	0xff
	.zero		1


	//   ....[127]....
        /*08d4*/ 	.word	0x000076d0
        /*08d8*/ 	.word	0x00000000
        /*08dc*/ 	.word	0x00000000
        /*08e0*/ 	.short	0x010a
        /*08e2*/ 	.byte	0xff
	.zero		1


	//   ....[128]....
        /*08e4*/ 	.word	0x00007730
        /*08e8*/ 	.word	0x00000000
        /*08ec*/ 	.word	0x00000000
        /*08f0*/ 	.short	0x010a
        /*08f2*/ 	.byte	0xff
	.zero		1


	//   ....[129]....
        /*08f4*/ 	.word	0x00007790
        /*08f8*/ 	.word	0x00000000
        /*08fc*/ 	.word	0x00000000
        /*0900*/ 	.short	0x010a
        /*0902*/ 	.byte	0xff
	.zero		1


	//   ....[130]....
        /*0904*/ 	.word	0x000077f0
        /*0908*/ 	.word	0x00000000
        /*090c*/ 	.word	0x00000000
        /*0910*/ 	.short	0x010a
        /*0912*/ 	.byte	0xff
	.zero		1


	//   ....[131]....
        /*0914*/ 	.word	0x00007850
        /*0918*/ 	.word	0x00000000
        /*091c*/ 	.word	0x00000000
        /*0920*/ 	.short	0x010a
        /*0922*/ 	.byte	0xff
	.zero		1


	//   ....[132]....
        /*0924*/ 	.word	0x000078b0
        /*0928*/ 	.word	0x00000000
        /*092c*/ 	.word	0x00000000
        /*0930*/ 	.short	0x010a
        /*0932*/ 	.byte	0xff
	.zero		1


	//   ....[133]....
        /*0934*/ 	.word	0x00007910
        /*0938*/ 	.word	0x00000000
        /*093c*/ 	.word	0x00000000
        /*0940*/ 	.short	0x010a
        /*0942*/ 	.byte	0xff
	.zero		1


	//   ....[134]....
        /*0944*/ 	.word	0x00007970
        /*0948*/ 	.word	0x00000000
        /*094c*/ 	.word	0x00000000
        /*0950*/ 	.short	0x010a
        /*0952*/ 	.byte	0xff
	.zero		1


	//   ....[135]....
        /*0954*/ 	.word	0x000079d0
        /*0958*/ 	.word	0x00000000
        /*095c*/ 	.word	0x00000000
        /*0960*/ 	.short	0x010a
        /*0962*/ 	.byte	0xff
	.zero		1


	//   ....[136]....
        /*0964*/ 	.word	0x00007a20
        /*0968*/ 	.word	0x00000000
        /*096c*/ 	.word	0x00000190
        /*0970*/ 	.short	0x010a
        /*0972*/ 	.byte	0xff
	.zero		1


	//   ....[137]....
        /*0974*/ 	.word	0x00007a80
        /*0978*/ 	.word	0x00000000
        /*097c*/ 	.word	0x00000140
        /*0980*/ 	.short	0x010a
        /*0982*/ 	.byte	0xff
	.zero		1


	//   ....[138]....
        /*0984*/ 	.word	0x00007ad0
        /*0988*/ 	.word	0x00000000
        /*098c*/ 	.word	0x00000130
        /*0990*/ 	.short	0x010a
        /*0992*/ 	.byte	0xff
	.zero		1


	//   ....[139]....
        /*0994*/ 	.word	0x00007b30
        /*0998*/ 	.word	0x00000000
        /*099c*/ 	.word	0x00000140
        /*09a0*/ 	.short	0x010a
        /*09a2*/ 	.byte	0xff
	.zero		1


	//   ....[140]....
        /*09a4*/ 	.word	0x00007b80
        /*09a8*/ 	.word	0x00000000
        /*09ac*/ 	.word	0x00000130
        /*09b0*/ 	.short	0x010a
        /*09b2*/ 	.byte	0xff
	.zero		1


	//   ....[141]....
        /*09b4*/ 	.word	0x00007be0
        /*09b8*/ 	.word	0x00000003
        /*09bc*/ 	.word	0x00000170
        /*09c0*/ 	.short	0x010a
        /*09c2*/ 	.byte	0xff
	.zero		1


	//   ....[142]....
        /*09c4*/ 	.word	0x00007c40
        /*09c8*/ 	.word	0x00000000
        /*09cc*/ 	.word	0x00000000
        /*09d0*/ 	.short	0x010a
        /*09d2*/ 	.byte	0xff
	.zero		1


	//   ....[143]....
        /*09d4*/ 	.word	0x00007ca0
        /*09d8*/ 	.word	0x00000000
        /*09dc*/ 	.word	0x00000000
        /*09e0*/ 	.short	0x010a
        /*09e2*/ 	.byte	0xff
	.zero		1


	//   ....[144]....
        /*09e4*/ 	.word	0x00007d00
        /*09e8*/ 	.word	0x00000000
        /*09ec*/ 	.word	0x00000000
        /*09f0*/ 	.short	0x010a
        /*09f2*/ 	.byte	0xff
	.zero		1


	//   ....[145]....
        /*09f4*/ 	.word	0x00007d60
        /*09f8*/ 	.word	0x00000000
        /*09fc*/ 	.word	0x00000000
        /*0a00*/ 	.short	0x010a
        /*0a02*/ 	.byte	0xff
	.zero		1


	//   ....[146]....
        /*0a04*/ 	.word	0x00007dc0
        /*0a08*/ 	.word	0x00000000
        /*0a0c*/ 	.word	0x00000000
        /*0a10*/ 	.short	0x010a
        /*0a12*/ 	.byte	0xff
	.zero		1


	//   ....[147]....
        /*0a14*/ 	.word	0x00007e10
        /*0a18*/ 	.word	0x00000000
        /*0a1c*/ 	.word	0x00000130
        /*0a20*/ 	.short	0x010a
        /*0a22*/ 	.byte	0xff
	.zero		1


	//   ....[148]....
        /*0a24*/ 	.word	0x00007e70
        /*0a28*/ 	.word	0x00000000
        /*0a2c*/ 	.word	0x00000128
        /*0a30*/ 	.short	0x010a
        /*0a32*/ 	.byte	0xff
	.zero		1


	//   ....[149]....
        /*0a34*/ 	.word	0x00007ed0
        /*0a38*/ 	.word	0x00000003
        /*0a3c*/ 	.word	0x00000118
        /*0a40*/ 	.short	0x010a
        /*0a42*/ 	.byte	0xff
	.zero		1


	//   ....[150]....
        /*0a44*/ 	.word	0x00007f20
        /*0a48*/ 	.word	0x00000000
        /*0a4c*/ 	.word	0x00000130
        /*0a50*/ 	.short	0x010a
        /*0a52*/ 	.byte	0xff
	.zero		1


	//   ....[151]....
        /*0a54*/ 	.word	0x00007f80
        /*0a58*/ 	.word	0x00000000
        /*0a5c*/ 	.word	0x00000110
        /*0a60*/ 	.short	0x010a
        /*0a62*/ 	.byte	0xff
	.zero		1


	//   ....[152]....
        /*0a64*/ 	.word	0x00007fd0
        /*0a68*/ 	.word	0x00000094
        /*0a6c*/ 	.word	0x00000150
        /*0a70*/ 	.short	0x010a
        /*0a72*/ 	.byte	0xff
	.zero		1


	//----- nvinfo : EIATTR_NUM_MBARRIERS
	.align		4
.L_47:
        /*0a74*/ 	.byte	0x03, 0x38
        /*0a76*/ 	.short	0x0036


	//----- nvinfo : EIATTR_EXIT_INSTR_OFFSETS
	.align		4
        /*0a78*/ 	.byte	0x04, 0x1c
        /*0a7a*/ 	.short	(.L_49 - .L_48)


	//   ....[0]....
.L_48:
        /*0a7c*/ 	.word	0x00002dd0


	//   ....[1]....
        /*0a80*/ 	.word	0x000032c0


	//   ....[2]....
        /*0a84*/ 	.word	0x00003320


	//   ....[3]....
        /*0a88*/ 	.word	0x00004140


	//   ....[4]....
        /*0a8c*/ 	.word	0x00004c70


	//   ....[5]....
        /*0a90*/ 	.word	0x00004cb0


	//   ....[6]....
        /*0a94*/ 	.word	0x000072b0


	//----- nvinfo : EIATTR_MAX_THREADS
	.align		4
.L_49:
        /*0a98*/ 	.byte	0x04, 0x05
        /*0a9a*/ 	.short	(.L_51 - .L_50)
.L_50:
        /*0a9c*/ 	.word	0x00000100
        /*0aa0*/ 	.word	0x00000001
        /*0aa4*/ 	.word	0x00000001


	//----- nvinfo : EIATTR_CRS_STACK_SIZE
	.align		4
.L_51:
        /*0aa8*/ 	.byte	0x04, 0x1e
        /*0aaa*/ 	.short	(.L_53 - .L_52)
.L_52:
        /*0aac*/ 	.word	0x00000000


	//----- nvinfo : EIATTR_CBANK_PARAM_SIZE
	.align		4
.L_53:
        /*0ab0*/ 	.byte	0x03, 0x19
        /*0ab2*/ 	.short	0x0800


	//----- nvinfo : EIATTR_PARAM_CBANK
	.align		4
        /*0ab4*/ 	.byte	0x04, 0x0a
        /*0ab6*/ 	.short	(.L_55 - .L_54)
	.align		4
.L_54:
        /*0ab8*/ 	.word	index@(.nv.constant0._ZN7cutlass13device_kernelINS_4gemm6kernel13GemmUniversalIN4cute5tupleIJiiiiEEENS1_10collective13CollectiveMmaINS1_35MainloopSm100TmaUmmaWarpSpecializedILi17ELi2ELi4ENS5_IJNS4_1CILi1EEESB_SB_EEEEENS5_IJNSA_ILi128EEENSA_ILi64EEESF_EEEaNS5_IJlSB_lEEEaSH_NS4_8TiledMMAINS4_8MMA_AtomIJNS4_15SM100_MMA_S8_SSIaaiLi128ELi64ELNS4_4UMMA5MajorE0ELSM_0ELNSL_8SaturateE0EEEEEENS4_6LayoutISC_NS5_IJNSA_ILi0EEESR_SR_EEEEENS5_IJNS4_10UnderscoreESU_SU_EEEEENS4_13SM90_TMA_LOADENS4_14ComposedLayoutINS4_7SwizzleILi2ELi4ELi3EEENS4_18smem_ptr_flag_bitsILi8EEENSQ_INS5_IJNSA_ILi8EEESF_EEENS5_IJSF_SB_EEEEEEEvNS4_8identityESX_S17_vS18_EENS_8epilogue10collective18CollectiveEpilogueINS1A_23Sm100TmaWarpSpecializedILi1ELi1ELi64ELb0ELb0EEEJSG_NS5_IJNSQ_ISE_SB_EENSQ_ISF_SB_EEEEEaSH_aSH_NS1A_6fusion15FusionCallbacksIS1E_NS1I_17LinearCombinationIaiaiLNS_15FloatRoundStyleE2EEESG_S1H_JEEENS4_5SM1004TMEM4LOAD26SM100_TMEM_LOAD_32dp32b64xESX_S17_NS4_39AutoVectorizingCopyWithAssumedAlignmentILi128EEENS4_14SM90_TMA_STOREES17_S1T_S1T_EEEvvEEEEvNT_6ParamsE)
        /*0abc*/ 	.short	0x0380
        /*0abe*/ 	.short	0x0800


	//----- nvinfo : EIATTR_SW_WAR
	.align		4
.L_55:
        /*0ac0*/ 	.byte	0x04, 0x36
        /*0ac2*/ 	.short	(.L_57 - .L_56)
.L_56:
        /*0ac4*/ 	.word	0x00000008
.L_57:


//--------------------- .nv.callgraph             --------------------------
	.section	.nv.callgraph,"",@"SHT_CUDA_CALLGRAPH"
	.align	4
	.sectionentsize	8
	.align		4
        /*0000*/ 	.word	0x00000000
	.align		4
        /*0004*/ 	.word	0xffffffff
	.align		4
        /*0008*/ 	.word	index@(_ZN7cutlass13device_kernelINS_4gemm6kernel13GemmUniversalIN4cute5tupleIJiiiiEEENS1_10collective13CollectiveMmaINS1_35MainloopSm100TmaUmmaWarpSpecializedILi17ELi2ELi4ENS5_IJNS4_1CILi1EEESB_SB_EEEEENS5_IJNSA_ILi128EEENSA_ILi64EEESF_EEEaNS5_IJlSB_lEEEaSH_NS4_8TiledMMAINS4_8MMA_AtomIJNS4_15SM100_MMA_S8_SSIaaiLi128ELi64ELNS4_4UMMA5MajorE0ELSM_0ELNSL_8SaturateE0EEEEEENS4_6LayoutISC_NS5_IJNSA_ILi0EEESR_SR_EEEEENS5_IJNS4_10UnderscoreESU_SU_EEEEENS4_13SM90_TMA_LOADENS4_14ComposedLayoutINS4_7SwizzleILi2ELi4ELi3EEENS4_18smem_ptr_flag_bitsILi8EEENSQ_INS5_IJNSA_ILi8EEESF_EEENS5_IJSF_SB_EEEEEEEvNS4_8identityESX_S17_vS18_EENS_8epilogue10collective18CollectiveEpilogueINS1A_23Sm100TmaWarpSpecializedILi1ELi1ELi64ELb0ELb0EEEJSG_NS5_IJNSQ_ISE_SB_EENSQ_ISF_SB_EEEEEaSH_aSH_NS1A_6fusion15FusionCallbacksIS1E_NS1I_17LinearCombinationIaiaiLNS_15FloatRoundStyleE2EEESG_S1H_JEEENS4_5SM1004TMEM4LOAD26SM100_TMEM_LOAD_32dp32b64xESX_S17_NS4_39AutoVectorizingCopyWithAssumedAlignmentILi128EEENS4_14SM90_TMA_STOREES17_S1T_S1T_EEEvvEEEEvNT_6ParamsE)
	.align		4
        /*000c*/ 	.word	index@(__assertfail)
	.align		4
        /*0010*/ 	.word	0x00000000
	.align		4
        /*0014*/ 	.word	0xfffffffe
	.align		4
        /*0018*/ 	.word	0x00000000
	.align		4
        /*001c*/ 	.word	0xfffffffd
	.align		4
        /*0020*/ 	.word	0x00000000
	.align		4
        /*0024*/ 	.word	0xfffffffc


//--------------------- .nv.constant4             --------------------------
	.section	.nv.constant4,"a",@progbits
	.align	8
	.align		8
.nv.constant4:
        /*0000*/ 	.dword	__assertfail
	.align		8
        /*0008*/ 	.dword	__unnamed_1
	.align		8
        /*0010*/ 	.dword	__unnamed_2
	.align		8
        /*0018*/ 	.dword	_ZN40_INTERNAL_746608f9_4_k_cu_57471a46_334584cuda3std3__45__cpo5beginE
	.align		8
        /*0020*/ 	.dword	_ZN40_INTERNAL_746608f9_4_k_cu_57471a46_334584cuda3std3__45__cpo3endE
	.align		8
        /*0028*/ 	.dword	_ZN40_INTERNAL_746608f9_4_k_cu_57471a46_334584cuda3std3__45__cpo6cbeginE
	.align		8
        /*0030*/ 	.dword	_ZN40_INTERNAL_746608f9_4_k_cu_57471a46_334584cuda3std3__45__cpo4cendE
	.align		8
        /*0038*/ 	.dword	_ZN40_INTERNAL_746608f9_4_k_cu_57471a46_334584cuda3std3__442_GLOBAL__N__746608f9_4_k_cu_57471a46_334586ignoreE
	.align		8
        /*0040*/ 	.dword	_ZN40_INTERNAL_746608f9_4_k_cu_57471a46_334584cuda3std3__419piecewise_constructE
	.align		8
        /*0048*/ 	.dword	_ZN40_INTERNAL_746608f9_4_k_cu_57471a46_334584cuda3std3__48in_placeE
	.align		8
        /*0050*/ 	.dword	_ZN40_INTERNAL_746608f9_4_k_cu_57471a46_334584cuda3std6ranges3__45__cpo4swapE
	.align		8
        /*0058*/ 	.dword	_ZN40_INTERNAL_746608f9_4_k_cu_57471a46_334584cuda3std6ranges3__45__cpo9iter_moveE
	.align		8
        /*0060*/ 	.dword	_ZN40_INTERNAL_746608f9_4_k_cu_57471a46_334584cute7productE
	.align		8
        /*0068*/ 	.dword	_ZN40_INTERNAL_746608f9_4_k_cu_57471a46_334584cute1_E
	.align		8
        /*0070*/ 	.dword	$str$25
	.align		8
        /*0078*/ 	.dword	$str$26
	.align		8
        /*0080*/ 	.dword	$str$27
	.align		8
        /*0088*/ 	.dword	$str$28


//--------------------- .text._ZN7cutlass13device_kernelINS_4gemm6kernel13GemmUniversalIN4cute5tupleIJiiiiEEENS1_10collective13CollectiveMmaINS1_35MainloopSm100TmaUmmaWarpSpecializedILi17ELi2ELi4ENS5_IJNS4_1CILi1EEESB_SB_EEEEENS5_IJNSA_ILi128EEENSA_ILi64EEESF_EEEaNS5_IJlSB_lEEEaSH_NS4_8TiledMMAINS4_8MMA_AtomIJNS4_15SM100_MMA_S8_SSIaaiLi128ELi64ELNS4_4UMMA5MajorE0ELSM_0ELNSL_8SaturateE0EEEEEENS4_6LayoutISC_NS5_IJNSA_ILi0EEESR_SR_EEEEENS5_IJNS4_10UnderscoreESU_SU_EEEEENS4_13SM90_TMA_LOADENS4_14ComposedLayoutINS4_7SwizzleILi2ELi4ELi3EEENS4_18smem_ptr_flag_bitsILi8EEENSQ_INS5_IJNSA_ILi8EEESF_EEENS5_IJSF_SB_EEEEEEEvNS4_8identityESX_S17_vS18_EENS_8epilogue10collective18CollectiveEpilogueINS1A_23Sm100TmaWarpSpecializedILi1ELi1ELi64ELb0ELb0EEEJSG_NS5_IJNSQ_ISE_SB_EENSQ_ISF_SB_EEEEEaSH_aSH_NS1A_6fusion15FusionCallbacksIS1E_NS1I_17LinearCombinationIaiaiLNS_15FloatRoundStyleE2EEESG_S1H_JEEENS4_5SM1004TMEM4LOAD26SM100_TMEM_LOAD_32dp32b64xESX_S17_NS4_39AutoVectorizingCopyWithAssumedAlignmentILi128EEENS4_14SM90_TMA_STOREES17_S1T_S1T_EEEvvEEEEvNT_6ParamsE --------------------------
	.section	.text._ZN7cutlass13device_kernelINS_4gemm6kernel13GemmUniversalIN4cute5tupleIJiiiiEEENS1_10collective13CollectiveMmaINS1_35MainloopSm100TmaUmmaWarpSpecializedILi17ELi2ELi4ENS5_IJNS4_1CILi1EEESB_SB_EEEEENS5_IJNSA_ILi128EEENSA_ILi64EEESF_EEEaNS5_IJlSB_lEEEaSH_NS4_8TiledMMAINS4_8MMA_AtomIJNS4_15SM100_MMA_S8_SSIaaiLi128ELi64ELNS4_4UMMA5MajorE0ELSM_0ELNSL_8SaturateE0EEEEEENS4_6LayoutISC_NS5_IJNSA_ILi0EEESR_SR_EEEEENS5_IJNS4_10UnderscoreESU_SU_EEEEENS4_13SM90_TMA_LOADENS4_14ComposedLayoutINS4_7SwizzleILi2ELi4ELi3EEENS4_18smem_ptr_flag_bitsILi8EEENSQ_INS5_IJNSA_ILi8EEESF_EEENS5_IJSF_SB_EEEEEEEvNS4_8identityESX_S17_vS18_EENS_8epilogue10collective18CollectiveEpilogueINS1A_23Sm100TmaWarpSpecializedILi1ELi1ELi64ELb0ELb0EEEJSG_NS5_IJNSQ_ISE_SB_EENSQ_ISF_SB_EEEEEaSH_aSH_NS1A_6fusion15FusionCallbacksIS1E_NS1I_17LinearCombinationIaiaiLNS_15FloatRoundStyleE2EEESG_S1H_JEEENS4_5SM1004TMEM4LOAD26SM100_TMEM_LOAD_32dp32b64xESX_S17_NS4_39AutoVectorizingCopyWithAssumedAlignmentILi128EEENS4_14SM90_TMA_STOREES17_S1T_S1T_EEEvvEEEEvNT_6ParamsE,"ax",@progbits
	.align	128
.text._ZN7cutlass13device_kernelINS_4gemm6kernel13GemmUniversalIN4cute5tupleIJiiiiEEENS1_10collective13CollectiveMmaINS1_35MainloopSm100TmaUmmaWarpSpecializedILi17ELi2ELi4ENS5_IJNS4_1CILi1EEESB_SB_EEEEENS5_IJNSA_ILi128EEENSA_ILi64EEESF_EEEaNS5_IJlSB_lEEEaSH_NS4_8TiledMMAINS4_8MMA_AtomIJNS4_15SM100_MMA_S8_SSIaaiLi128ELi64ELNS4_4UMMA5MajorE0ELSM_0ELNSL_8SaturateE0EEEEEENS4_6LayoutISC_NS5_IJNSA_ILi0EEESR_SR_EEEEENS5_IJNS4_10UnderscoreESU_SU_EEEEENS4_13SM90_TMA_LOADENS4_14ComposedLayoutINS4_7SwizzleILi2ELi4ELi3EEENS4_18smem_ptr_flag_bitsILi8EEENSQ_INS5_IJNSA_ILi8EEESF_EEENS5_IJSF_SB_EEEEEEEvNS4_8identityESX_S17_vS18_EENS_8epilogue10collective18CollectiveEpilogueINS1A_23Sm100TmaWarpSpecializedILi1ELi1ELi64ELb0ELb0EEEJSG_NS5_IJNSQ_ISE_SB_EENSQ_ISF_SB_EEEEEaSH_aSH_NS1A_6fusion15FusionCallbacksIS1E_NS1I_17LinearCombinationIaiaiLNS_15FloatRoundStyleE2EEESG_S1H_JEEENS4_5SM1004TMEM4LOAD26SM100_TMEM_LOAD_32dp32b64xESX_S17_NS4_39AutoVectorizingCopyWithAssumedAlignmentILi128EEENS4_14SM90_TMA_STOREES17_S1T_S1T_EEEvvEEEEvNT_6ParamsE:
        .type           _ZN7cutlass13device_kernelINS_4gemm6kernel13GemmUniversalIN4cute5tupleIJiiiiEEENS1_10collective13CollectiveMmaINS1_35MainloopSm100TmaUmmaWarpSpecializedILi17ELi2ELi4ENS5_IJNS4_1CILi1EEESB_SB_EEEEENS5_IJNSA_ILi128EEENSA_ILi64EEESF_EEEaNS5_IJlSB_lEEEaSH_NS4_8TiledMMAINS4_8MMA_AtomIJNS4_15SM100_MMA_S8_SSIaaiLi128ELi64ELNS4_4UMMA5MajorE0ELSM_0ELNSL_8SaturateE0EEEEEENS4_6LayoutISC_NS5_IJNSA_ILi0EEESR_SR_EEEEENS5_IJNS4_10UnderscoreESU_SU_EEEEENS4_13SM90_TMA_LOADENS4_14ComposedLayoutINS4_7SwizzleILi2ELi4ELi3EEENS4_18smem_ptr_flag_bitsILi8EEENSQ_INS5_IJNSA_ILi8EEESF_EEENS5_IJSF_SB_EEEEEEEvNS4_8identityESX_S17_vS18_EENS_8epilogue10collective18CollectiveEpilogueINS1A_23Sm100TmaWarpSpecializedILi1ELi1ELi64ELb0ELb0EEEJSG_NS5_IJNSQ_ISE_SB_EENSQ_ISF_SB_EEEEEaSH_aSH_NS1A_6fusion15FusionCallbacksIS1E_NS1I_17LinearCombinationIaiaiLNS_15FloatRoundStyleE2EEESG_S1H_JEEENS4_5SM1004TMEM4LOAD26SM100_TMEM_LOAD_32dp32b64xESX_S17_NS4_39AutoVectorizingCopyWithAssumedAlignmentILi128EEENS4_14SM90_TMA_STOREES17_S1T_S1T_EEEvvEEEEvNT_6ParamsE,@function
        .size           _ZN7cutlass13device_kernelINS_4gemm6kernel13GemmUniversalIN4cute5tupleIJiiiiEEENS1_10collective13CollectiveMmaINS1_35MainloopSm100TmaUmmaWarpSpecializedILi17ELi2ELi4ENS5_IJNS4_1CILi1EEESB_SB_EEEEENS5_IJNSA_ILi128EEENSA_ILi64EEESF_EEEaNS5_IJlSB_lEEEaSH_NS4_8TiledMMAINS4_8MMA_AtomIJNS4_15SM100_MMA_S8_SSIaaiLi128ELi64ELNS4_4UMMA5MajorE0ELSM_0ELNSL_8SaturateE0EEEEEENS4_6LayoutISC_NS5_IJNSA_ILi0EEESR_SR_EEEEENS5_IJNS4_10UnderscoreESU_SU_EEEEENS4_13SM90_TMA_LOADENS4_14ComposedLayoutINS4_7SwizzleILi2ELi4ELi3EEENS4_18smem_ptr_flag_bitsILi8EEENSQ_INS5_IJNSA_ILi8EEESF_EEENS5_IJSF_SB_EEEEEEEvNS4_8identityESX_S17_vS18_EENS_8epilogue10collective18CollectiveEpilogueINS1A_23Sm100TmaWarpSpecializedILi1ELi1ELi64ELb0ELb0EEEJSG_NS5_IJNSQ_ISE_SB_EENSQ_ISF_SB_EEEEEaSH_aSH_NS1A_6fusion15FusionCallbacksIS1E_NS1I_17LinearCombinationIaiaiLNS_15FloatRoundStyleE2EEESG_S1H_JEEENS4_5SM1004TMEM4LOAD26SM100_TMEM_LOAD_32dp32b64xESX_S17_NS4_39AutoVectorizingCopyWithAssumedAlignmentILi128EEENS4_14SM90_TMA_STOREES17_S1T_S1T_EEEvvEEEEvNT_6ParamsE,(.L_x_168 - _ZN7cutlass13device_kernelINS_4gemm6kernel13GemmUniversalIN4cute5tupleIJiiiiEEENS1_10collective13CollectiveMmaINS1_35MainloopSm100TmaUmmaWarpSpecializedILi17ELi2ELi4ENS5_IJNS4_1CILi1EEESB_SB_EEEEENS5_IJNSA_ILi128EEENSA_ILi64EEESF_EEEaNS5_IJlSB_lEEEaSH_NS4_8TiledMMAINS4_8MMA_AtomIJNS4_15SM100_MMA_S8_SSIaaiLi128ELi64ELNS4_4UMMA5MajorE0ELSM_0ELNSL_8SaturateE0EEEEEENS4_6LayoutISC_NS5_IJNSA_ILi0EEESR_SR_EEEEENS5_IJNS4_10UnderscoreESU_SU_EEEEENS4_13SM90_TMA_LOADENS4_14ComposedLayoutINS4_7SwizzleILi2ELi4ELi3EEENS4_18smem_ptr_flag_bitsILi8EEENSQ_INS5_IJNSA_ILi8EEESF_EEENS5_IJSF_SB_EEEEEEEvNS4_8identityESX_S17_vS18_EENS_8epilogue10collective18CollectiveEpilogueINS1A_23Sm100TmaWarpSpecializedILi1ELi1ELi64ELb0ELb0EEEJSG_NS5_IJNSQ_ISE_SB_EENSQ_ISF_SB_EEEEEaSH_aSH_NS1A_6fusion15FusionCallbacksIS1E_NS1I_17LinearCombinationIaiaiLNS_15FloatRoundStyleE2EEESG_S1H_JEEENS4_5SM1004TMEM4LOAD26SM100_TMEM_LOAD_32dp32b64xESX_S17_NS4_39AutoVectorizingCopyWithAssumedAlignmentILi128EEENS4_14SM90_TMA_STOREES17_S1T_S1T_EEEvvEEEEvNT_6ParamsE)
        .other          _ZN7cutlass13device_kernelINS_4gemm6kernel13GemmUniversalIN4cute5tupleIJiiiiEEENS1_10collective13CollectiveMmaINS1_35MainloopSm100TmaUmmaWarpSpecializedILi17ELi2ELi4ENS5_IJNS4_1CILi1EEESB_SB_EEEEENS5_IJNSA_ILi128EEENSA_ILi64EEESF_EEEaNS5_IJlSB_lEEEaSH_NS4_8TiledMMAINS4_8MMA_AtomIJNS4_15SM100_MMA_S8_SSIaaiLi128ELi64ELNS4_4UMMA5MajorE0ELSM_0ELNSL_8SaturateE0EEEEEENS4_6LayoutISC_NS5_IJNSA_ILi0EEESR_SR_EEEEENS5_IJNS4_10UnderscoreESU_SU_EEEEENS4_13SM90_TMA_LOADENS4_14ComposedLayoutINS4_7SwizzleILi2ELi4ELi3EEENS4_18smem_ptr_flag_bitsILi8EEENSQ_INS5_IJNSA_ILi8EEESF_EEENS5_IJSF_SB_EEEEEEEvNS4_8identityESX_S17_vS18_EENS_8epilogue10collective18CollectiveEpilogueINS1A_23Sm100TmaWarpSpecializedILi1ELi1ELi64ELb0ELb0EEEJSG_NS5_IJNSQ_ISE_SB_EENSQ_ISF_SB_EEEEEaSH_aSH_NS1A_6fusion15FusionCallbacksIS1E_NS1I_17LinearCombinationIaiaiLNS_15FloatRoundStyleE2EEESG_S1H_JEEENS4_5SM1004TMEM4LOAD26SM100_TMEM_LOAD_32dp32b64xESX_S17_NS4_39AutoVectorizingCopyWithAssumedAlignmentILi128EEENS4_14SM90_TMA_STOREES17_S1T_S1T_EEEvvEEEEvNT_6ParamsE,@"STO_CUDA_ENTRY STV_DEFAULT"
_ZN7cutlass13device_kernelINS_4gemm6kernel13GemmUniversalIN4cute5tupleIJiiiiEEENS1_10collective13CollectiveMmaINS1_35MainloopSm100TmaUmmaWarpSpecializedILi17ELi2ELi4ENS5_IJNS4_1CILi1EEESB_SB_EEEEENS5_IJNSA_ILi128EEENSA_ILi64EEESF_EEEaNS5_IJlSB_lEEEaSH_NS4_8TiledMMAINS4_8MMA_AtomIJNS4_15SM100_MMA_S8_SSIaaiLi128ELi64ELNS4_4UMMA5MajorE0ELSM_0ELNSL_8SaturateE0EEEEEENS4_6LayoutISC_NS5_IJNSA_ILi0EEESR_SR_EEEEENS5_IJNS4_10UnderscoreESU_SU_EEEEENS4_13SM90_TMA_LOADENS4_14ComposedLayoutINS4_7SwizzleILi2ELi4ELi3EEENS4_18smem_ptr_flag_bitsILi8EEENSQ_INS5_IJNSA_ILi8EEESF_EEENS5_IJSF_SB_EEEEEEEvNS4_8identityESX_S17_vS18_EENS_8epilogue10collective18CollectiveEpilogueINS1A_23Sm100TmaWarpSpecializedILi1ELi1ELi64ELb0ELb0EEEJSG_NS5_IJNSQ_ISE_SB_EENSQ_ISF_SB_EEEEEaSH_aSH_NS1A_6fusion15FusionCallbacksIS1E_NS1I_17LinearCombinationIaiaiLNS_15FloatRoundStyleE2EEESG_S1H_JEEENS4_5SM1004TMEM4LOAD26SM100_TMEM_LOAD_32dp32b64xESX_S17_NS4_39AutoVectorizingCopyWithAssumedAlignmentILi128EEENS4_14SM90_TMA_STOREES17_S1T_S1T_EEEvvEEEEvNT_6ParamsE:
[----:B------:R-:W1:Y:S01]  /*0000*/  LDC R1, c[0x0][0x37c] ;  /* 0x0000df00ff017b82 */ /* 0x000e620000000800 */
[----:B------:R-:W2:Y:S01]  /*0010*/  S2R R176, SR_TID.X ;  /* 0x0000000000b07919 */ /* 0x000ea20000002100 */
[----:B------:R-:W3:Y:S01]  /*0020*/  LDCU.64 UR4, c[0x0][0x890] ;  /* 0x00011200ff0477ac */ /* 0x000ee20008000a00 */
[----:B------:R-:W-:Y:S02]  /*0030*/  PRMT R168, RZ, 0x7610, R168 ;  /* 0x00007610ffa87816 */ /* 0x000fe400000000a8 */
[----:B------:R-:W-:Y:S01]  /*0040*/  ELECT P5, URZ, PT ;  /* 0x0000000000ff782f */ /* 0x000fe200038a0000 */
[----:B------:R-:W4:Y:S01]  /*0050*/  LDCU.64 UR40, c[0x0][0x358] ;  /* 0x00006b00ff2877ac */ /* 0x000f220008000a00 */
[----:B---3--:R-:W-:-:S04]  /*0060*/  UISETP.NE.U32.AND UP0, UPT, UR4, URZ, UPT ;  /* 0x000000ff0400728c */ /* 0x008fc8000bf05070 */
[----:B------:R-:W-:Y:S01]  /*0070*/  UISETP.NE.AND.EX UP0, UPT, UR5, URZ, UPT, UP0 ;  /* 0x000000ff0500728c */ /* 0x000fe2000bf05300 */
[----:B--2---:R-:W-:-:S05]  /*0080*/  SHF.R.U32.HI R181, RZ, 0x5, R176 ;  /* 0x00000005ffb57819 */ /* 0x004fca00000116b0 */
[----:B------:R-:W2:Y:S02]  /*0090*/  SHFL.IDX PT, R0, R181, RZ, 0x1f ;  /* 0x00001fffb5007589 */ /* 0x000ea400000e0000 */
[----:B--2---:R-:W-:Y:S01]  /*00a0*/  R2UR UR8, R0 ;  /* 0x00000000000872ca */ /* 0x004fe200000e0000 */
[----:B-1--4-:R-:W-:-:S14]  /*00b0*/  BRA.U UP0, `(.L_x_0) ;  /* 0x00000001002c7547 */ /* 0x012fdc000b800000 */
[----:B------:R-:W1:Y:S02]  /*00c0*/  LDCU.64 UR6, c[0x0][0x888] ;  /* 0x00011100ff0677ac */ /* 0x000e640008000a00 */
[----:B-1----:R-:W-:-:S04]  /*00d0*/  UISETP.NE.U32.AND UP0, UPT, UR6, URZ, UPT ;  /* 0x000000ff0600728c */ /* 0x002fc8000bf05070 */
[----:B------:R-:W-:-:S09]  /*00e0*/  UISETP.NE.AND.EX UP0, UPT, UR7, URZ, UPT, UP0 ;  /* 0x000000ff0700728c */ /* 0x000fd2000bf05300 */
[----:B------:R-:W-:Y:S05]  /*00f0*/  BRA.U !UP0, `(.L_x_1) ;  /* 0x0000000108107547 */ /* 0x000fea000b800000 */
[----:B------:R-:W1:Y:S02]  /*0100*/  LDC.64 R80, c[0x0][0x888] ;  /* 0x00022200ff507b82 */ /* 0x000e640000000a00 */
[----:B-1----:R1:W5:Y:S01]  /*0110*/  LDG.E R80, desc[UR40][R80.64] ;  /* 0x0000002850507981 */ /* 0x002362000c1e1900 */
[----:B------:R-:W-:Y:S01]  /*0120*/  HFMA2 R168, -RZ, RZ, 0, 5.9604644775390625e-08 ;  /* 0x00000001ffa87431 */ /* 0x000fe200000001ff */
[----:B------:R-:W-:Y:S05]  /*0130*/  BRA `(.L_x_0) ;  /* 0x00000000000c7947 */ /* 0x000fea0003800000 */
.L_x_1:
[----:B------:R-:W1:Y:S01]  /*0140*/  LDCU UR6, c[0x0][0x880] ;  /* 0x00011000ff0677ac */ /* 0x000e620008000800 */
[----:B------:R-:W-:Y:S01]  /*0150*/  HFMA2 R168, -RZ, RZ, 0, 5.9604644775390625e-08 ;  /* 0x00000001ffa87431 */ /* 0x000fe200000001ff */
[----:B-1----:R-:W-:-:S07]  /*0160*/  MOV R80, UR6 ;  /* 0x0000000600507c02 */ /* 0x002fce0008000f00 */
.L_x_0:
[----:B------:R-:W2:Y:S02]  /*0170*/  LDCU.64 UR6, c[0x0][0x8b0] ;  /* 0x00011600ff0677ac */ /* 0x000ea40008000a00 */
[----:B--2---:R-:W-:-:S04]  /*0180*/  UISETP.NE.U32.AND UP0, UPT, UR6, URZ, UPT ;  /* 0x000000ff0600728c */ /* 0x004fc8000bf05070 */
[----:B------:R-:W-:-:S09]  /*0190*/  UISETP.NE.AND.EX UP0, UPT, UR7, URZ, UPT, UP0 ;  /* 0x000000ff0700728c */ /* 0x000fd2000bf05300 */
[----:B------:R-:W-:Y:S05]  /*01a0*/  BRA.U UP0, `(.L_x_2) ;  /* 0x0000000100247547 */ /* 0x000fea000b800000 */
[----:B------:R-:W2:Y:S02]  /*01b0*/  LDCU.64 UR6, c[0x0][0x8a8] ;  /* 0x00011500ff0677ac */ /* 0x000ea40008000a00 */
[----:B--2---:R-:W-:-:S04]  /*01c0*/  UISETP.NE.U32.AND UP0, UPT, UR6, URZ, UPT ;  /* 0x000000ff0600728c */ /* 0x004fc8000bf05070 */
[----:B------:R-:W-:-:S09]  /*01d0*/  UISETP.NE.AND.EX UP0, UPT, UR7, URZ, UPT, UP0 ;  /* 0x000000ff0700728c */ /* 0x000fd2000bf05300 */
[----:B------:R-:W-:Y:S05]  /*01e0*/  BRA.U !UP0, `(.L_x_3) ;  /* 0x00000001080c7547 */ /* 0x000fea000b800000 */
[----:B------:R-:W2:Y:S02]  /*01f0*/  LDC.64 R78, c[0x0][0x8a8] ;  /* 0x00022a00ff4e7b82 */ /* 0x000ea40000000a00 */
[----:B--2---:R2:W5:Y:S01]  /*0200*/  LDG.E R78, desc[UR40][R78.64] ;  /* 0x000000284e4e7981 */ /* 0x004562000c1e1900 */
[----:B------:R-:W-:Y:S05]  /*0210*/  BRA `(.L_x_2) ;  /* 0x0000000000087947 */ /* 0x000fea0003800000 */
.L_x_3:
[----:B------:R-:W2:Y:S02]  /*0220*/  LDCU UR6, c[0x0][0x8a0] ;  /* 0x00011400ff0677ac */ /* 0x000ea40008000800 */
[----:B--2---:R-:W-:Y:S02]  /*0230*/  MOV R78, UR6 ;  /* 0x00000006004e7c02 */ /* 0x004fe40008000f00 */
.L_x_2:
[----:B------:R-:W-:Y:S01]  /*0240*/  IMAD.U32 R0, RZ, RZ, UR8 ;  /* 0x00000008ff007e24 */ /* 0x000fe2000f8e00ff */
[----:B------:R-:W-:Y:S04]  /*0250*/  BSSY.RECONVERGENT B0, `(.L_x_4) ;  /* 0x000000c000007945 */ /* 0x000fe80003800200 */
[C---:B------:R-:W-:Y:S02]  /*0260*/  ISETP.NE.OR P1, PT, R0.reuse, 0x1, !P5 ;  /* 0x000000010000780c */ /* 0x040fe40006f25670 */
[----:B------:R-:W-:-:S11]  /*0270*/  ISETP.NE.OR P0, PT, R0, 0x3, !P5 ;  /* 0x000000030000780c */ /* 0x000fd60006f05670 */
[----:B------:R-:W-:Y:S05]  /*0280*/  @P1 BRA `(.L_x_5) ;  /* 0x0000000000201947 */ /* 0x000fea0003800000 */
[----:B------:R-:W3:Y:S02]  /*0290*/  LDCU.64 UR6, c[0x0][0x348] ;  /* 0x00006900ff0677ac */ /* 0x000ee40008000a00 */
[----:B---3--:R-:W-:Y:S02]  /*02a0*/  UIADD3 UR10, UP1, UPT, UR6, 0x80, URZ ;  /* 0x00000080060a7890 */ /* 0x008fe4000ff3e0ff */
[----:B------:R-:W-:Y:S02]  /*02b0*/  UIADD3 UR6, UP0, UPT, UR6, 0x180, URZ ;  /* 0x0000018006067890 */ /* 0x000fe4000ff1e0ff */
[----:B------:R-:W-:Y:S02]  /*02c0*/  UIADD3.X UR11, UPT, UPT, URZ, UR7, URZ, UP1, !UPT ;  /* 0x00000007ff0b7290 */ /* 0x000fe40008ffe4ff */
[----:B------:R-:W-:-:S07]  /*02d0*/  UIADD3.X UR7, UPT, UPT, URZ, UR7, URZ, UP0, !UPT ;  /* 0x00000007ff077290 */ /* 0x000fce00087fe4ff */
[----:B------:R3:W-:Y:S02]  /*02e0*/  UTMACCTL.PF [UR10] ;  /* 0x000000000a0079b9 */ /* 0x0007e40008040000 */
[----:B------:R3:W-:Y:S02]  /*02f0*/  UTMACCTL.PF [UR6] ;  /* 0x00000000060079b9 */ /* 0x0007e40008040000 */
[----:B---3--:R-:W-:Y:S01]  /*0300*/  NOP ;  /* 0x0000000000007918 */ /* 0x008fe20000000000 */
.L_x_5:
[----:B------:R-:W-:Y:S05]  /*0310*/  BSYNC.RECONVERGENT B0 ;  /* 0x0000000000007941 */ /* 0x000fea0003800200 */
.L_x_4:
[----:B------:R-:W-:Y:S04]  /*0320*/  BSSY.RECONVERGENT B0, `(.L_x_6) ;  /* 0x000000a000007945 */ /* 0x000fe80003800200 */
        /* <DEDUP_REMOVED lines=9> */
.L_x_7:
[----:B------:R-:W-:Y:S05]  /*03c0*/  BSYNC.RECONVERGENT B0 ;  /* 0x0000000000007941 */ /* 0x000fea0003800200 */
.L_x_6:
[----:B------:R-:W3:Y:S01]  /*03d0*/  LDCU.64 UR6, c[0x0][0x888] ;  /* 0x00011100ff0677ac */ /* 0x000ee20008000a00 */
[----:B------:R-:W-:Y:S02]  /*03e0*/  UISETP.EQ.U32.AND UP1, UPT, UR4, URZ, UPT ;  /* 0x000000ff0400728c */ /* 0x000fe4000bf22070 */
[----:B------:R-:W-:Y:S02]  /*03f0*/  UPLOP3.LUT UP2, UPT, UPT, UPT, UPT, 0x80, 0x8 ;  /* 0x000000000008789c */ /* 0x000fe40003f4f070 */
[----:B---3--:R-:W-:-:S04]  /*0400*/  UISETP.NE.U32.AND UP0, UPT, UR6, URZ, UPT ;  /* 0x000000ff0600728c */ /* 0x008fc8000bf05070 */
[----:B------:R-:W-:-:S04]  /*0410*/  UISETP.NE.AND.EX UP0, UPT, UR7, URZ, UPT, UP0 ;  /* 0x000000ff0700728c */ /* 0x000fc8000bf05300 */
[----:B------:R-:W-:-:S04]  /*0420*/  UISETP.EQ.OR.EX UP3, UPT, UR5, URZ, !UP0, UP1 ;  /* 0x000000ff0500728c */ /* 0x000fc8000c762710 */
[----:B------:R-:W-:-:S05]  /*0430*/  UP2UR UR44, UPR, URZ, 0x8 ;  /* 0x00000008ff2c7883 */ /* 0x000fca0008000000 */
[----:B------:R-:W-:Y:S07]  /*0440*/  BRA.U !UP3, `(.L_x_8) ;  /* 0x000000010b207547 */ /* 0x000fee000b800000 */
[----:B-----5:R-:W-:Y:S01]  /*0450*/  R2UR UR6, R80 ;  /* 0x00000000500672ca */ /* 0x020fe200000e0000 */
[----:B------:R-:W-:Y:S02]  /*0460*/  UISETP.NE.U32.AND UP2, UPT, UR4, URZ, UPT ;  /* 0x000000ff0400728c */ /* 0x000fe4000bf45070 */
[----:B------:R-:W-:Y:S02]  /*0470*/  USEL UR4, URZ, 0xffffffff, UP0 ;  /* 0xffffffffff047887 */ /* 0x000fe40008000000 */
[----:B------:R-:W-:-:S08]  /*0480*/  UISETP.NE.AND.EX UP2, UPT, UR5, URZ, UPT, UP2 ;  /* 0x000000ff0500728c */ /* 0x000fd0000bf45320 */
[----:B------:R-:W-:-:S04]  /*0490*/  UISETP.NE.AND UP1, UPT, UR6, URZ, UPT ;  /* 0x000000ff0600728c */ /* 0x000fc8000bf25270 */
[----:B------:R-:W-:-:S04]  /*04a0*/  @!UP2 USEL UR4, URZ, 0xffffffff, UP1 ;  /* 0xffffffffff04a887 */ /* 0x000fc80008800000 */
[----:B------:R-:W-:-:S04]  /*04b0*/  ULOP3.LUT UR4, UR4, 0x1, URZ, 0xc0, !UPT ;  /* 0x0000000104047892 */ /* 0x000fc8000f8ec0ff */
[----:B------:R-:W-:-:S11]  /*04c0*/  UISETP.NE.U32.AND UP2, UPT, UR4, 0x1, UPT ;  /* 0x000000010400788c */ /* 0x000fd6000bf45070 */
.L_x_8:
[----:B------:R-:W3:Y:S01]  /*04d0*/  SHFL.IDX PT, R2, R181, RZ, 0x1f ;  /* 0x00001fffb5027589 */ /* 0x000ee200000e0000 */
[----:B------:R-:W-:-:S04]  /*04e0*/  UISETP.NE.AND UP1, UPT, UR8, 0x2, UPT ;  /* 0x000000020800788c */ /* 0x000fc8000bf25270 */
[----:B------:R-:W-:Y:S01]  /*04f0*/  USEL UR13, URZ, 0x1, UP1 ;  /* 0x00000001ff0d7887 */ /* 0x000fe20008800000 */
[----:B---3--:R-:W-:-:S13]  /*0500*/  ISETP.NE.AND P0, PT, R2, RZ, PT ;  /* 0x000000ff0200720c */ /* 0x008fda0003f05270 */
[----:B------:R-:W-:Y:S05]  /*0510*/  @P0 BRA `(.L_x_9) ;  /* 0x0000000000bc0947 */ /* 0x000fea0003800000 */
[----:B------:R-:W-:Y:S01]  /*0520*/  ELECT P0, URZ, PT ;  /* 0x0000000000ff782f */ /* 0x000fe20003800000 */
[----:B------:R-:W-:-:S12]  /*0530*/  BSSY.RECONVERGENT B0, `(.L_x_9) ;  /* 0x000002d000007945 */ /* 0x000fd80003800200 */
[----:B------:R-:W-:Y:S05]  /*0540*/  @!P0 BRA `(.L_x_10) ;  /* 0x0000000000ac8947 */ /* 0x000fea0003800000 */
[----:B------:R-:W3:Y:S01]  /*0550*/  S2UR UR5, SR_CgaCtaId ;  /* 0x00000000000579c3 */ /* 0x000ee20000008800 */
[----:B------:R-:W-:Y:S01]  /*0560*/  UMOV UR6, 0x400 ;  /* 0x0000040000067882 */ /* 0x000fe20000000000 */
[----:B------:R-:W-:Y:S01]  /*0570*/  UMOV UR4, 0x1 ;  /* 0x0000000100047882 */ /* 0x000fe20000000000 */
[----:B---3--:R-:W-:Y:S02]  /*0580*/  ULEA UR5, UR5, UR6, 0x18 ;  /* 0x0000000605057291 */ /* 0x008fe4000f8ec0ff */
[----:B------:R-:W-:-:S04]  /*0590*/  UIADD3 UR6, UPT, UPT, -UR4, 0x100000, URZ ;  /* 0x0010000004067890 */ /* 0x000fc8000fffe1ff */
[----:B------:R-:W-:Y:S02]  /*05a0*/  USHF.L.U32 UR7, UR6, 0xb, URZ ;  /* 0x0000000b06077899 */ /* 0x000fe400080006ff */
[----:B------:R-:W-:Y:S01]  /*05b0*/  USHF.L.U32 UR6, UR6, 0x1, URZ ;  /* 0x0000000106067899 */ /* 0x000fe200080006ff */
[----:B------:R-:W3:Y:S11]  /*05c0*/  FENCE.VIEW.ASYNC.S ;  /* 0x00000000000073c6 */ /* 0x000ef60000000000 */
[----:B---3--:R3:W4:Y:S01]  /*05d0*/  SYNCS.EXCH.64 URZ, [UR5], UR6 ;  /* 0x0000000605ff75b2 */ /* 0x0087220008000100 */
[----:B------:R3:W1:Y:S01]  /*05e0*/  SYNCS.EXCH.64 URZ, [UR5+0x88], UR6 ;  /* 0x0000880605ff75b2 */ /* 0x0006620008000100 */
        /* <DEDUP_REMOVED lines=31> */
[----:B------:R3:W1:Y:S02]  /*07e0*/  SYNCS.EXCH.64 URZ, [UR5+0x108], UR6 ;  /* 0x0001080605ff75b2 */ /* 0x0006640008000100 */
[----:B---34-:R-:W-:Y:S01]  /*07f0*/  NOP ;  /* 0x0000000000007918 */ /* 0x018fe20000000000 */
.L_x_10:
[----:B------:R-:W-:Y:S05]  /*0800*/  BSYNC.RECONVERGENT B0 ;  /* 0x0000000000007941 */ /* 0x000fea0003800200 */
.L_x_9:
[----:B------:R-:W3:Y:S01]  /*0810*/  SHFL.IDX PT, R2, R181, RZ, 0x1f ;  /* 0x00001fffb5027589 */ /* 0x000ee200000e0000 */
[----:B------:R-:W-:Y:S01]  /*0820*/  NOP ;  /* 0x0000000000007918 */ /* 0x000fe20000000000 */
[----:B---3--:R-:W-:-:S13]  /*0830*/  ISETP.NE.AND P0, PT, R2, 0x1, PT ;  /* 0x000000010200780c */ /* 0x008fda0003f05270 */
[----:B------:R-:W-:Y:S05]  /*0840*/  @P0 BRA `(.L_x_11) ;  /* 0x0000000000400947 */ /* 0x000fea0003800000 */
[----:B------:R-:W3:Y:S01]  /*0850*/  S2UR UR6, SR_CgaCtaId ;  /* 0x00000000000679c3 */ /* 0x000ee20000008800 */
[----:B------:R-:W-:Y:S01]  /*0860*/  UMOV UR7, 0x400 ;  /* 0x0000040000077882 */ /* 0x000fe20000000000 */
[----:B------:R-:W-:Y:S01]  /*0870*/  UMOV UR5, 0x20 ;  /* 0x0000002000057882 */ /* 0x000fe20000000000 */
[----:B------:R-:W-:Y:S01]  /*0880*/  UMOV UR4, 0x80 ;  /* 0x0000008000047882 */ /* 0x000fe20000000000 */
[----:B------:R-:W-:-:S04]  /*0890*/  UIADD3 UR10, UPT, UPT, -UR5, 0x100000, URZ ;  /* 0x00100000050a7890 */ /* 0x000fc8000fffe1ff */
[----:B------:R-:W-:Y:S02]  /*08a0*/  USHF.L.U32 UR11, UR10, 0xb, URZ ;  /* 0x0000000b0a0b7899 */ /* 0x000fe400080006ff */
[----:B------:R-:W-:Y:S02]  /*08b0*/  USHF.L.U32 UR10, UR10, 0x1, URZ ;  /* 0x000000010a0a7899 */ /* 0x000fe400080006ff */
[----:B------:R-:W-:-:S04]  /*08c0*/  UIADD3 UR4, UPT, UPT, -UR4, 0x100000, URZ ;  /* 0x0010000004047890 */ /* 0x000fc8000fffe1ff */
[----:B------:R-:W-:Y:S02]  /*08d0*/  USHF.L.U32 UR5, UR4, 0xb, URZ ;  /* 0x0000000b04057899 */ /* 0x000fe400080006ff */
[----:B------:R-:W-:Y:S01]  /*08e0*/  USHF.L.U32 UR4, UR4, 0x1, URZ ;  /* 0x0000000104047899 */ /* 0x000fe200080006ff */
[----:B------:R-:W-:Y:S01]  /*08f0*/  ELECT P0, URZ, PT ;  /* 0x0000000000ff782f */ /* 0x000fe20003800000 */
[----:B---3--:R-:W-:Y:S01]  /*0900*/  ULEA UR6, UR6, UR7, 0x18 ;  /* 0x0000000706067291 */ /* 0x008fe2000f8ec0ff */
[----:B------:R-:W3:Y:S11]  /*0910*/  FENCE.VIEW.ASYNC.S ;  /* 0x00000000000073c6 */ /* 0x000ef60000000000 */
[----:B---3--:R3:W4:Y:S01]  /*0920*/  SYNCS.EXCH.64 URZ, [UR6+0x110], UR10 ;  /* 0x0001100a06ff75b2 */ /* 0x0087220008000100 */
[----:B------:R3:W1:Y:S01]  /*0930*/  SYNCS.EXCH.64 URZ, [UR6+0x118], UR4 ;  /* 0x0001180406ff75b2 */ /* 0x0006620008000100 */
[----:B------:R-:W-:Y:S01]  /*0940*/  NOP ;  /* 0x0000000000007918 */ /* 0x000fe20000000000 */
.L_x_11:
[----:B------:R-:W2:Y:S01]  /*0950*/  SHFL.IDX PT, R2, R181, RZ, 0x1f ;  /* 0x00001fffb5027589 */ /* 0x000ea200000e0000 */
[----:B------:R-:W-:Y:S01]  /*0960*/  NOP ;  /* 0x0000000000007918 */ /* 0x000fe20000000000 */
[----:B--2---:R-:W-:-:S13]  /*0970*/  ISETP.NE.AND P0, PT, R2, 0x3, PT ;  /* 0x000000030200780c */ /* 0x004fda0003f05270 */
[----:B------:R-:W-:Y:S05]  /*0980*/  @P0 BRA `(.L_x_12) ;  /* 0x0000000000300947 */ /* 0x000fea0003800000 */
[----:B---3--:R-:W2:Y:S01]  /*0990*/  S2UR UR5, SR_CgaCtaId ;  /* 0x00000000000579c3 */ /* 0x008ea20000008800 */
[----:B------:R-:W-:Y:S01]  /*09a0*/  UMOV UR6, 0x400 ;  /* 0x0000040000067882 */ /* 0x000fe20000000000 */
[----:B------:R-:W-:Y:S01]  /*09b0*/  UMOV UR4, 0x20 ;  /* 0x0000002000047882 */ /* 0x000fe20000000000 */
[----:B------:R-:W-:Y:S01]  /*09c0*/  ELECT P0, URZ, PT ;  /* 0x0000000000ff782f */ /* 0x000fe20003800000 */
[----:B--2---:R-:W-:Y:S02]  /*09d0*/  ULEA UR5, UR5, UR6, 0x18 ;  /* 0x0000000605057291 */ /* 0x004fe4000f8ec0ff */
[----:B------:R-:W-:-:S04]  /*09e0*/  UIADD3 UR6, UPT, UPT, -UR4, 0x100000, URZ ;  /* 0x0010000004067890 */ /* 0x000fc8000fffe1ff */
[----:B------:R-:W-:Y:S02]  /*09f0*/  USHF.L.U32 UR7, UR6, 0xb, URZ ;  /* 0x0000000b06077899 */ /* 0x000fe400080006ff */
[----:B------:R-:W-:Y:S01]  /*0a00*/  USHF.L.U32 UR6, UR6, 0x1, URZ ;  /* 0x0000000106067899 */ /* 0x000fe200080006ff */
[----:B------:R-:W2:Y:S11]  /*0a10*/  FENCE.VIEW.ASYNC.S ;  /* 0x00000000000073c6 */ /* 0x000eb60000000000 */
[----:B--2---:R2:W3:Y:S01]  /*0a20*/  SYNCS.EXCH.64 URZ, [UR5+0x120], UR6 ;  /* 0x0001200605ff75b2 */ /* 0x0044e20008000100 */
[----:B------:R2:W1:Y:S01]  /*0a30*/  SYNCS.EXCH.64 URZ, [UR5+0x128], UR6 ;  /* 0x0001280605ff75b2 */ /* 0x0004620008000100 */
[----:B------:R-:W-:Y:S01]  /*0a40*/  NOP ;  /* 0x0000000000007918 */ /* 0x000fe20000000000 */
.L_x_12:
[----:B------:R-:W4:Y:S01]  /*0a50*/  SHFL.IDX PT, R2, R181, RZ, 0x1f ;  /* 0x00001fffb5027589 */ /* 0x000f2200000e0000 */
[----:B------:R-:W-:Y:S01]  /*0a60*/  NOP ;  /* 0x0000000000007918 */ /* 0x000fe20000000000 */
[----:B----4-:R-:W-:-:S13]  /*0a70*/  ISETP.NE.AND P0, PT, R2, 0x4, PT ;  /* 0x000000040200780c */ /* 0x010fda0003f05270 */
[----:B------:R-:W-:Y:S05]  /*0a80*/  @P0 BRA `(.L_x_13) ;  /* 0x00000000004c0947 */ /* 0x000fea0003800000 */
[----:B--23--:R-:W2:Y:S01]  /*0a90*/  S2UR UR5, SR_CgaCtaId ;  /* 0x00000000000579c3 */ /* 0x00cea20000008800 */
[----:B------:R-:W-:Y:S01]  /*0aa0*/  UMOV UR7, 0x100 ;  /* 0x0000010000077882 */ /* 0x000fe20000000000 */
[----:B------:R-:W-:Y:S01]  /*0ab0*/  UMOV UR6, 0x400 ;  /* 0x0000040000067882 */ /* 0x000fe20000000000 */
[----:B------:R-:W-:Y:S01]  /*0ac0*/  USEL UR7, UR7, 0xe0, UP2 ;  /* 0x000000e007077887 */ /* 0x000fe20009000000 */
[----:B------:R-:W-:Y:S01]  /*0ad0*/  UMOV UR4, 0x1 ;  /* 0x0000000100047882 */ /* 0x000fe20000000000 */
[----:B------:R-:W-:Y:S01]  /*0ae0*/  ELECT P0, URZ, PT ;  /* 0x0000000000ff782f */ /* 0x000fe20003800000 */
[----:B------:R-:W-:-:S04]  /*0af0*/  UIADD3 UR10, UPT, UPT, -UR4, 0x100000, URZ ;  /* 0x00100000040a7890 */ /* 0x000fc8000fffe1ff */
[----:B------:R-:W-:Y:S02]  /*0b00*/  USHF.L.U32 UR11, UR10, 0xb, URZ ;  /* 0x0000000b0a0b7899 */ /* 0x000fe400080006ff */
[----:B------:R-:W-:Y:S02]  /*0b10*/  USHF.L.U32 UR10, UR10, 0x1, URZ ;  /* 0x000000010a0a7899 */ /* 0x000fe400080006ff */
[----:B--2---:R-:W-:Y:S02]  /*0b20*/  ULEA UR5, UR5, UR6, 0x18 ;  /* 0x0000000605057291 */ /* 0x004fe4000f8ec0ff */
[----:B------:R-:W-:-:S04]  /*0b30*/  UIADD3 UR6, UPT, UPT, -UR7, 0x100000, URZ ;  /* 0x0010000007067890 */ /* 0x000fc8000fffe1ff */
[----:B------:R-:W-:Y:S02]  /*0b40*/  USHF.L.U32 UR7, UR6, 0xb, URZ ;  /* 0x0000000b06077899 */ /* 0x000fe400080006ff */
[----:B------:R-:W-:Y:S01]  /*0b50*/  USHF.L.U32 UR6, UR6, 0x1, URZ ;  /* 0x0000000106067899 */ /* 0x000fe200080006ff */
[----:B------:R-:W2:Y:S03]  /*0b60*/  FENCE.VIEW.ASYNC.S ;  /* 0x00000000000073c6 */ /* 0x000ea60000000000 */
[----:B--2---:R4:W2:Y:S08]  /*0b70*/  SYNCS.EXCH.64 URZ, [UR5+0x130], UR10 ;  /* 0x0001300a05ff75b2 */ /* 0x0048b00008000100 */
[----:B------:R4:W3:Y:S01]  /*0b80*/  SYNCS.EXCH.64 URZ, [UR5+0x140], UR6 ;  /* 0x0001400605ff75b2 */ /* 0x0008e20008000100 */
[----:B------:R4:W1:Y:S01]  /*0b90*/  SYNCS.EXCH.64 URZ, [UR5+0x138], UR10 ;  /* 0x0001380a05ff75b2 */ /* 0x0008620008000100 */
[----:B------:R4:W1:Y:S02]  /*0ba0*/  SYNCS.EXCH.64 URZ, [UR5+0x148], UR6 ;  /* 0x0001480605ff75b2 */ /* 0x0008640008000100 */
[----:B----4-:R-:W-:Y:S01]  /*0bb0*/  NOP ;  /* 0x0000000000007918 */ /* 0x010fe20000000000 */
.L_x_13:
[----:B------:R-:W4:Y:S01]  /*0bc0*/  SHFL.IDX PT, R2, R181, RZ, 0x1f ;  /* 0x00001fffb5027589 */ /* 0x000f2200000e0000 */
[----:B------:R-:W-:Y:S01]  /*0bd0*/  NOP ;  /* 0x0000000000007918 */ /* 0x000fe20000000000 */
[----:B----4-:R-:W-:-:S13]  /*0be0*/  ISETP.NE.AND P0, PT, R2, 0x5, PT ;  /* 0x000000050200780c */ /* 0x010fda0003f05270 */
[----:B------:R-:W-:Y:S05]  /*0bf0*/  @P0 BRA `(.L_x_14) ;  /* 0x0000000000580947 */ /* 0x000fea0003800000 */
[----:B--23--:R-:W2:Y:S01]  /*0c00*/  S2UR UR6, SR_CgaCtaId ;  /* 0x00000000000679c3 */ /* 0x00cea20000008800 */
        /* <DEDUP_REMOVED lines=10> */
[----:B--2---:R-:W-:Y:S01]  /*0cb0*/  ULEA UR6, UR6, UR7, 0x18 ;  /* 0x0000000706067291 */ /* 0x004fe2000f8ec0ff */
[----:B------:R-:W2:Y:S11]  /*0cc0*/  FENCE.VIEW.ASYNC.S ;  /* 0x00000000000073c6 */ /* 0x000eb60000000000 */
[----:B--2---:R4:W2:Y:S01]  /*0cd0*/  SYNCS.EXCH.64 URZ, [UR6+0x150], UR10 ;  /* 0x0001500a06ff75b2 */ /* 0x0048a20008000100 */
[----:B------:R4:W3:Y:S01]  /*0ce0*/  SYNCS.EXCH.64 URZ, [UR6+0x170], UR4 ;  /* 0x0001700406ff75b2 */ /* 0x0008e20008000100 */
[----:B------:R4:W1:Y:S01]  /*0cf0*/  SYNCS.EXCH.64 URZ, [UR6+0x158], UR10 ;  /* 0x0001580a06ff75b2 */ /* 0x0008620008000100 */
[----:B------:R4:W1:Y:S01]  /*0d00*/  SYNCS.EXCH.64 URZ, [UR6+0x178], UR4 ;  /* 0x0001780406ff75b2 */ /* 0x0008620008000100 */
[----:B------:R4:W1:Y:S01]  /*0d10*/  SYNCS.EXCH.64 URZ, [UR6+0x160], UR10 ;  /* 0x0001600a06ff75b2 */ /* 0x0008620008000100 */
[----:B------:R4:W1:Y:S01]  /*0d20*/  SYNCS.EXCH.64 URZ, [UR6+0x180], UR4 ;  /* 0x0001800406ff75b2 */ /* 0x0008620008000100 */
[----:B------:R4:W1:Y:S01]  /*0d30*/  SYNCS.EXCH.64 URZ, [UR6+0x168], UR10 ;  /* 0x0001680a06ff75b2 */ /* 0x0008620008000100 */
[----:B------:R4:W1:Y:S02]  /*0d40*/  SYNCS.EXCH.64 URZ, [UR6+0x188], UR4 ;  /* 0x0001880406ff75b2 */ /* 0x0008640008000100 */
[----:B----4-:R-:W-:Y:S01]  /*0d50*/  NOP ;  /* 0x0000000000007918 */ /* 0x010fe20000000000 */
.L_x_14:
[----:B------:R-:W4:Y:S01]  /*0d60*/  SHFL.IDX PT, R2, R181, RZ, 0x1f ;  /* 0x00001fffb5027589 */ /* 0x000f2200000e0000 */
[----:B------:R-:W-:Y:S01]  /*0d70*/  NOP ;  /* 0x0000000000007918 */ /* 0x000fe20000000000 */
[----:B----4-:R-:W-:-:S13]  /*0d80*/  ISETP.NE.AND P0, PT, R2, 0x3, PT ;  /* 0x000000030200780c */ /* 0x010fda0003f05270 */
[----:B------:R-:W-:Y:S05]  /*0d90*/  @P0 BRA `(.L_x_15) ;  /* 0x0000000000380947 */ /* 0x000fea0003800000 */
[----:B--23--:R-:W2:Y:S01]  /*0da0*/  S2UR UR5, SR_CgaCtaId ;  /* 0x00000000000579c3 */ /* 0x00cea20000008800 */
        /* <DEDUP_REMOVED lines=8> */
[----:B--2---:R4:W2:Y:S01]  /*0e30*/  SYNCS.EXCH.64 URZ, [UR5+0x190], UR6 ;  /* 0x0001900605ff75b2 */ /* 0x0048a20008000100 */
[----:B------:R4:W3:Y:S01]  /*0e40*/  SYNCS.EXCH.64 URZ, [UR5+0x1a0], UR6 ;  /* 0x0001a00605ff75b2 */ /* 0x0008e20008000100 */
[----:B------:R4:W1:Y:S01]  /*0e50*/  SYNCS.EXCH.64 URZ, [UR5+0x198], UR6 ;  /* 0x0001980605ff75b2 */ /* 0x0008620008000100 */
[----:B------:R4:W1:Y:S02]  /*0e60*/  SYNCS.EXCH.64 URZ, [UR5+0x1a8], UR6 ;  /* 0x0001a80605ff75b2 */ /* 0x0008640008000100 */
[----:B----4-:R-:W-:Y:S01]  /*0e70*/  NOP ;  /* 0x0000000000007918 */ /* 0x010fe20000000000 */
.L_x_15:
[----:B--23--:R-:W2:Y:S01]  /*0e80*/  S2UR UR5, SR_CTAID.X ;  /* 0x00000000000579c3 */ /* 0x00cea20000002500 */
[----:B------:R-:W-:-:S05]  /*0e90*/  CS2R.32 R167, SR_CgaSize ;  /* 0x0000000000a77805 */ /* 0x000fca0000008a00 */
[----:B------:R-:W-:-:S05]  /*0ea0*/  IMAD R167, R167, -0xa0, RZ ;  /* 0xffffff60a7a77824 */ /* 0x000fca00078e02ff */
[----:B------:R-:W-:-:S14]  /*0eb0*/  R2UR UR7, R167 ;  /* 0x00000000a70772ca */ /* 0x000fdc00000e0000 */
[----:B------:R-:W3:Y:S01]  /*0ec0*/  LDCU UR7, c[0x0][UR7+0x2b0] ;  /* 0x00005600070777ac */ /* 0x000ee20008000800 */
[----:B------:R-:W-:Y:S01]  /*0ed0*/  NOP ;  /* 0x0000000000007918 */ /* 0x000fe20000000000 */
[----:B------:R-:W-:-:S05]  /*0ee0*/  CS2R.32 R167, SR_CgaSize ;  /* 0x0000000000a77805 */ /* 0x000fca0000008a00 */
[----:B------:R-:W-:-:S05]  /*0ef0*/  IMAD R167, R167, -0xa0, RZ ;  /* 0xffffff60a7a77824 */ /* 0x000fca00078e02ff */
[----:B------:R-:W-:-:S14]  /*0f00*/  R2UR UR6, R167 ;  /* 0x00000000a70672ca */ /* 0x000fdc00000e0000 */
[----:B------:R-:W4:Y:S01]  /*0f10*/  LDCU UR6, c[0x0][UR6+0x2b4] ;  /* 0x00005680060677ac */ /* 0x000f220008000800 */
[----:B------:R-:W1:Y:S08]  /*0f20*/  S2UR UR4, SR_CTAID.Y ;  /* 0x00000000000479c3 */ /* 0x000e700000002600 */
[----:B------:R-:W4:Y:S01]  /*0f30*/  LDC R9, c[0x0][0xb24] ;  /* 0x0002c900ff097b82 */ /* 0x000f220000000800 */
[----:B--2---:R-:W-:-:S02]  /*0f40*/  I2FP.F32.U32 R4, UR5 ;  /* 0x0000000500047c45 */ /* 0x004fc40008201000 */
[----:B------:R-:W-:-:S05]  /*0f50*/  CS2R.32 R5, SR_CgaSize ;  /* 0x0000000000057805 */ /* 0x000fca0000008a00 */
[----:B------:R-:W-:-:S06]  /*0f60*/  IMAD R5, R5, -0xa0, RZ ;  /* 0xffffff6005057824 */ /* 0x000fcc00078e02ff */
[----:B------:R-:W2:Y:S01]  /*0f70*/  LDC R5, c[0x0][R5+0x2a0] ;  /* 0x0000a80005057b82 */ /* 0x000ea20000000800 */
[----:B------:R-:W-:Y:S01]  /*0f80*/  MOV R167, UR5 ;  /* 0x0000000500a77c02 */ /* 0x000fe20008000f00 */
[----:B---3--:R-:W-:Y:S01]  /*0f90*/  FMUL R4, R4, UR7 ;  /* 0x0000000704047c20 */ /* 0x008fe20008400000 */
[----:B-1----:R-:W-:Y:S02]  /*0fa0*/  I2FP.F32.U32 R2, UR4 ;  /* 0x0000000400027c45 */ /* 0x002fe40008201000 */
[----:B------:R-:W-:-:S05]  /*0fb0*/  CS2R.32 R3, SR_CgaSize ;  /* 0x0000000000037805 */ /* 0x000fca0000008a00 */
[----:B------:R-:W-:-:S06]  /*0fc0*/  IMAD R3, R3, -0xa0, RZ ;  /* 0xffffff6003037824 */ /* 0x000fcc00078e02ff */
[----:B------:R-:W1:Y:S01]  /*0fd0*/  LDC R3, c[0x0][R3+0x2a4] ;  /* 0x0000a90003037b82 */ /* 0x000e620000000800 */
[----:B------:R-:W3:Y:S01]  /*0fe0*/  F2I.U32.TRUNC.NTZ R166, R4 ;  /* 0x0000000400a67305 */ /* 0x000ee2000020f000 */
[----:B------:R-:W-:Y:S01]  /*0ff0*/  MOV R165, UR4 ;  /* 0x0000000400a57c02 */ /* 0x000fe20008000f00 */
[----:B----4-:R-:W-:-:S05]  /*1000*/  FMUL R2, R2, UR6 ;  /* 0x0000000602027c20 */ /* 0x010fca0008400000 */
[----:B------:R-:W-:Y:S01]  /*1010*/  BAR.SYNC.DEFER_BLOCKING 0x0 ;  /* 0x0000000000007b1d */ /* 0x000fe20000010000 */
[----:B------:R-:W-:-:S05]  /*1020*/  ISETP.GE.AND P0, PT, R9, 0x1, PT ;  /* 0x000000010900780c */ /* 0x000fca0003f06270 */
[----:B------:R-:W4:Y:S02]  /*1030*/  F2I.U32.TRUNC.NTZ R164, R2 ;  /* 0x0000000200a47305 */ /* 0x000f24000020f000 */
[----:B------:R-:W1:Y:S01]  /*1040*/  S2UR UR36, SR_CTAID.Z ;  /* 0x00000000002479c3 */ /* 0x000e620000002700 */
[----:B---3--:R-:W-:-:S05]  /*1050*/  IADD3 R166, PT, PT, -R166, RZ, RZ ;  /* 0x000000ffa6a67210 */ /* 0x008fca0007ffe1ff */
[----:B--2---:R-:W-:Y:S01]  /*1060*/  IMAD R166, R5, R166, UR5 ;  /* 0x0000000505a67e24 */ /* 0x004fe2000f8e02a6 */
[----:B----4-:R-:W-:-:S05]  /*1070*/  IADD3 R164, PT, PT, -R164, RZ, RZ ;  /* 0x000000ffa4a47210 */ /* 0x010fca0007ffe1ff */
[----:B-1----:R-:W-:Y:S01]  /*1080*/  IMAD R164, R3, R164, UR4 ;  /* 0x0000000403a47e24 */ /* 0x002fe2000f8e02a4 */
[----:B------:R-:W-:Y:S06]  /*1090*/  @!P0 BRA `(.L_x_16) ;  /* 0x0000000000b88947 */ /* 0x000fec0003800000 */
[----:B------:R-:W1:Y:S01]  /*10a0*/  LDC.64 R4, c[0x0][0xb18] ;  /* 0x0002c600ff047b82 */ /* 0x000e620000000a00 */
[----:B------:R-:W-:-:S07]  /*10b0*/  ISETP.NE.AND P0, PT, R9, 0x1, PT ;  /* 0x000000010900780c */ /* 0x000fce0003f05270 */
[----:B------:R-:W2:Y:S08]  /*10c0*/  LDC R10, c[0x0][0xb0c] ;  /* 0x0002c300ff0a7b82 */ /* 0x000eb00000000800 */
[----:B------:R-:W3:Y:S08]  /*10d0*/  LDC R11, c[0x0][0x370] ;  /* 0x0000dc00ff0b7b82 */ /* 0x000ef00000000800 */
[----:B------:R-:W4:Y:S01]  /*10e0*/  LDC R12, c[0x0][0x374] ;  /* 0x0000dd00ff0c7b82 */ /* 0x000f220000000800 */
[----:B-1----:R-:W-:-:S07]  /*10f0*/  ISETP.NE.AND P1, PT, R4, 0x1, PT ;  /* 0x000000010400780c */ /* 0x002fce0003f25270 */
[----:B------:R-:W3:Y:S01]  /*1100*/  LDC.64 R6, c[0x0][0xb10] ;  /* 0x0002c400ff067b82 */ /* 0x000ee20000000a00 */
[----:B--2---:R-:W-:-:S07]  /*1110*/  ISETP.NE.AND P2, PT, R10, 0x1, PT ;  /* 0x000000010a00780c */ /* 0x004fce0003f45270 */
[----:B------:R-:W1:Y:S08]  /*1120*/  LDC R8, c[0x0][0xb20] ;  /* 0x0002c800ff087b82 */ /* 0x000e700000000800 */
[----:B------:R-:W2:Y:S01]  /*1130*/  LDC.64 R2, c[0x0][0xb28] ;  /* 0x0002ca00ff027b82 */ /* 0x000ea20000000a00 */
[----:B----4-:R-:W-:-:S04]  /*1140*/  IMAD.HI.U32 R13, R12, R5, RZ ;  /* 0x000000050c0d7227 */ /* 0x010fc800078e00ff */
[----:B------:R-:W-:-:S04]  /*1150*/  IMAD.HI.U32 R5, R165, R5, RZ ;  /* 0x00000005a5057227 */ /* 0x000fc800078e00ff */
[----:B---3--:R-:W-:-:S04]  /*1160*/  IMAD.HI.U32 R14, R11, R6, RZ ;  /* 0x000000060b0e7227 */ /* 0x008fc800078e00ff */
[----:B------:R-:W-:Y:S01]  /*1170*/  IMAD.HI.U32 R16, R167, R6, RZ ;  /* 0x00000006a7107227 */ /* 0x000fe200078e00ff */
[-C--:B------:R-:W-:Y:S02]  /*1180*/  @P2 SHF.R.U32.HI R11, RZ, R7.reuse, R14 ;  /* 0x00000007ff0b2219 */ /* 0x080fe4000001160e */
[-C--:B-1----:R-:W-:Y:S02]  /*1190*/  @P1 SHF.R.U32.HI R12, RZ, R8.reuse, R13 ;  /* 0x00000008ff0c1219 */ /* 0x082fe4000001160d */
[----:B------:R-:W-:Y:S02]  /*11a0*/  SHF.R.U32.HI R8, RZ, R8, R5 ;  /* 0x00000008ff087219 */ /* 0x000fe40000011605 */
[----:B------:R-:W-:Y:S02]  /*11b0*/  SHF.R.U32.HI R16, RZ, R7, R16 ;  /* 0x00000007ff107219 */ /* 0x000fe40000011610 */
[----:B------:R-:W-:Y:S01]  /*11c0*/  SEL R5, R165, R8, !P1 ;  /* 0x00000008a5057207 */ /* 0x000fe20004800000 */
[----:B--2---:R-:W-:Y:S01]  /*11d0*/  IMAD.HI.U32 R14, R12, R2, RZ ;  /* 0x000000020c0e7227 */ /* 0x004fe200078e00ff */
[----:B------:R-:W-:-:S03]  /*11e0*/  SEL R7, R167, R16, !P2 ;  /* 0x00000010a7077207 */ /* 0x000fc60005000000 */
[----:B------:R-:W-:Y:S01]  /*11f0*/  IMAD.HI.U32 R6, R11, R2, RZ ;  /* 0x000000020b067227 */ /* 0x000fe200078e00ff */
[----:B------:R-:W-:-:S04]  /*1200*/  @P0 SHF.R.U32.HI R12, RZ, R3, R14 ;  /* 0x00000003ff0c0219 */ /* 0x000fc8000001160e */
[----:B------:R-:W-:Y:S01]  /*1210*/  @P0 SHF.R.U32.HI R11, RZ, R3, R6 ;  /* 0x00000003ff0b0219 */ /* 0x000fe20000011606 */
[----:B------:R-:W-:-:S04]  /*1220*/  IMAD R12, R12, R9, RZ ;  /* 0x000000090c0c7224 */ /* 0x000fc800078e02ff */
[----:B------:R-:W-:Y:S01]  /*1230*/  IMAD R6, R11, R9, RZ ;  /* 0x000000090b067224 */ /* 0x000fe200078e02ff */
[----:B------:R-:W-:-:S04]  /*1240*/  ISETP.GE.AND P1, PT, R5, R12, PT ;  /* 0x0000000c0500720c */ /* 0x000fc80003f26270 */
[----:B------:R-:W-:Y:S01]  /*1250*/  ISETP.GE.OR P1, PT, R7, R6, P1 ;  /* 0x000000060700720c */ /* 0x000fe20000f26670 */
[----:B------:R-:W-:-:S05]  /*1260*/  IMAD.HI.U32 R6, R5, R2, RZ ;  /* 0x0000000205067227 */ /* 0x000fca00078e00ff */
[----:B------:R-:W-:-:S04]  /*1270*/  SHF.R.U32.HI R6, RZ, R3, R6 ;  /* 0x00000003ff067219 */ /* 0x000fc80000011606 */
[----:B------:R-:W-:-:S03]  /*1280*/  SEL R6, R5, R6, !P0 ;  /* 0x0000000605067207 */ /* 0x000fc60004000000 */
[----:B------:R-:W-:Y:S01]  /*1290*/  @!P1 IMAD.HI.U32 R8, R7, R2, RZ ;  /* 0x0000000207089227 */ /* 0x000fe200078e00ff */
[----:B------:R-:W-:-:S04]  /*12a0*/  IADD3 R2, PT, PT, -R6, RZ, RZ ;  /* 0x000000ff06027210 */ /* 0x000fc80007ffe1ff */
[----:B------:R-:W-:Y:S01]  /*12b0*/  @!P1 SHF.R.U32.HI R8, RZ, R3, R8 ;  /* 0x00000003ff089219 */ /* 0x000fe20000011608 */
[----:B------:R-:W-:-:S03]  /*12c0*/  IMAD R2, R9, R2, R5 ;  /* 0x0000000209027224 */ /* 0x000fc600078e0205 */
[----:B------:R-:W-:Y:S02]  /*12d0*/  @!P1 SEL R3, R7, R8, !P0 ;  /* 0x0000000807039207 */ /* 0x000fe40004000000 */
[----:B------:R-:W-:-:S03]  /*12e0*/  IADD3 R8, PT, PT, -R5, RZ, RZ ;  /* 0x000000ff05087210 */ /* 0x000fc60007ffe1ff */
[--C-:B------:R-:W-:Y:S02]  /*12f0*/  @!P1 IMAD.IADD R6, R6, 0x1, -R3.reuse ;  /* 0x0000000106069824 */ /* 0x100fe400078e0a03 */
[----:B------:R-:W-:Y:S01]  /*1300*/  @!P1 IMAD R3, R2, R11, R3 ;  /* 0x0000000b02039224 */ /* 0x000fe200078e0203 */
[----:B------:R-:W-:Y:S01]  /*1310*/  IADD3 R2, PT, PT, -R7, RZ, RZ ;  /* 0x000000ff07027210 */ /* 0x000fe20007ffe1ff */
[----:B------:R-:W-:Y:S02]  /*1320*/  @!P1 IMAD R5, R6, R9, R7 ;  /* 0x0000000906059224 */ /* 0x000fe400078e0207 */
[----:B------:R-:W-:Y:S02]  /*1330*/  IMAD R8, R4, R8, R165 ;  /* 0x0000000804087224 */ /* 0x000fe400078e02a5 */
[----:B------:R-:W-:Y:S02]  /*1340*/  @!P1 IMAD.MOV.U32 R7, RZ, RZ, R3 ;  /* 0x000000ffff079224 */ /* 0x000fe400078e0003 */
[----:B------:R-:W-:-:S02]  /*1350*/  IMAD R2, R10, R2, R167 ;  /* 0x000000020a027224 */ /* 0x000fc400078e02a7 */
[----:B------:R-:W-:Y:S02]  /*1360*/  IMAD R165, R5, R4, R8 ;  /* 0x0000000405a57224 */ /* 0x000fe400078e0208 */
[----:B------:R-:W-:Y:S02]  /*1370*/  IMAD R167, R7, R10, R2 ;  /* 0x0000000a07a77224 */ /* 0x000fe400078e0202 */
.L_x_16:
[----:B------:R-:W1:Y:S01]  /*1380*/  LDCU UR4, c[0x0][0xb30] ;  /* 0x00016600ff0477ac */ /* 0x000e620008000800 */
[----:B------:R-:W2:Y:S08]  /*1390*/  S2UR UR37, SR_CgaCtaId ;  /* 0x00000000002579c3 */ /* 0x000eb00000008800 */
[----:B------:R-:W3:Y:S01]  /*13a0*/  LDC R72, c[0x0][0xb24] ;  /* 0x0002c900ff487b82 */ /* 0x000ee20000000800 */
[----:B-1----:R-:W-:-:S09]  /*13b0*/  UISETP.NE.AND UP1, UPT, UR4, 0x1, UPT ;  /* 0x000000010400788c */ /* 0x002fd2000bf25270 */
[----:B--2---:R-:W-:Y:S05]  /*13c0*/  BRA.U UP1, `(.L_x_17) ;  /* 0x0000000101407547 */ /* 0x004fea000b800000 */
[----:B------:R-:W1:Y:S08]  /*13d0*/  LDC.64 R4, c[0x0][0xb10] ;  /* 0x0002c400ff047b82 */ /* 0x000e700000000a00 */
[----:B------:R-:W2:Y:S08]  /*13e0*/  LDC.64 R2, c[0x0][0xb18] ;  /* 0x0002c600ff027b82 */ /* 0x000eb00000000a00 */
[----:B------:R-:W4:Y:S08]  /*13f0*/  LDC R6, c[0x0][0xb20] ;  /* 0x0002c800ff067b82 */ /* 0x000f300000000800 */
[----:B------:R-:W3:Y:S01]  /*1400*/  LDC R8, c[0x0][0xb0c] ;  /* 0x0002c300ff087b82 */ /* 0x000ee20000000800 */
[----:B-1----:R-:W-:-:S05]  /*1410*/  IMAD.HI.U32 R4, R167, R4, RZ ;  /* 0x00000004a7047227 */ /* 0x002fca00078e00ff */
[----:B------:R-:W-:Y:S01]  /*1420*/  SHF.R.U32.HI R4, RZ, R5, R4 ;  /* 0x00000005ff047219 */ /* 0x000fe20000011604 */
[----:B--2---:R-:W-:Y:S01]  /*1430*/  IMAD.HI.U32 R3, R165, R3, RZ ;  /* 0x00000003a5037227 */ /* 0x004fe200078e00ff */
[----:B------:R-:W-:-:S04]  /*1440*/  ISETP.NE.AND P0, PT, R2, 0x1, PT ;  /* 0x000000010200780c */ /* 0x000fc80003f05270 */
[----:B----4-:R-:W-:-:S04]  /*1450*/  SHF.R.U32.HI R6, RZ, R6, R3 ;  /* 0x00000006ff067219 */ /* 0x010fc80000011603 */
[----:B------:R-:W-:Y:S02]  /*1460*/  SEL R3, R165, R6, !P0 ;  /* 0x00000006a5037207 */ /* 0x000fe40004000000 */
[----:B---3--:R-:W-:-:S04]  /*1470*/  ISETP.NE.AND P1, PT, R8, 0x1, PT ;  /* 0x000000010800780c */ /* 0x008fc80003f25270 */
[----:B------:R-:W-:-:S05]  /*1480*/  SEL R4, R167, R4, !P1 ;  /* 0x00000004a7047207 */ /* 0x000fca0004800000 */
[----:B------:R-:W-:Y:S02]  /*1490*/  IMAD.IADD R5, R3, 0x1, -R4 ;  /* 0x0000000103057824 */ /* 0x000fe400078e0a04 */
[----:B------:R-:W-:Y:S02]  /*14a0*/  IMAD.IADD R3, R4, 0x1, -R3 ;  /* 0x0000000104037824 */ /* 0x000fe400078e0a03 */
[----:B------:R-:W-:Y:S02]  /*14b0*/  IMAD R167, R5, R8, R167 ;  /* 0x0000000805a77224 */ /* 0x000fe400078e02a7 */
[----:B------:R-:W-:-:S07]  /*14c0*/  IMAD R165, R3, R2, R165 ;  /* 0x0000000203a57224 */ /* 0x000fce00078e02a5 */
.L_x_17:
[----:B------:R-:W-:Y:S01]  /*14d0*/  BAR.SYNC.DEFER_BLOCKING 0x0 ;  /* 0x0000000000007b1d */ /* 0x000fe20000010000 */
[----:B------:R-:W-:Y:S01]  /*14e0*/  UISETP.NE.AND UP1, UPT, UR8, 0x2, UPT ;  /* 0x000000020800788c */ /* 0x000fe2000bf25270 */
[----:B------:R-:W-:Y:S02]  /*14f0*/  ISETP.NE.OR P5, PT, R0, 0x2, !P5 ;  /* 0x000000020000780c */ /* 0x000fe40006fa5670 */
[----:B------:R-:W-:-:S06]  /*1500*/  LOP3.LUT R2, R176, 0x1f, RZ, 0xc0, !PT ;  /* 0x0000001fb0027812 */ /* 0x000fcc00078ec0ff */
[----:B------:R-:W-:Y:S05]  /*1510*/  BRA.U UP1, `(.L_x_18) ;  /* 0x0000001901347547 */ /* 0x000fea000b800000 */
[----:B------:R-:W1:Y:S01]  /*1520*/  LDCU UR13, c[0x0][0x38c] ;  /* 0x00007180ff0d77ac */ /* 0x000e620008000800 */
[----:B------:R-:W2:Y:S01]  /*1530*/  LDC R9, c[0x0][0x370] ;  /* 0x0000dc00ff097b82 */ /* 0x000ea20000000800 */
[----:B------:R-:W-:Y:S01]  /*1540*/  PLOP3.LUT P1, PT, PT, PT, UP2, 0x80, 0x8 ;  /* 0x000000000008781c */ /* 0x000fe20003f2f028 */
[----:B------:R-:W-:Y:S01]  /*1550*/  HFMA2 R12, -RZ, RZ, 0, 0 ;  /* 0x00000000ff0c7431 */ /* 0x000fe200000001ff */
[----:B------:R-:W-:Y:S01]  /*1560*/  ISETP.EQ.OR P4, PT, R2, RZ, P5 ;  /* 0x000000ff0200720c */ /* 0x000fe20002f82670 */
[----:B------:R-:W-:Y:S01]  /*1570*/  IMAD.MOV.U32 R15, RZ, RZ, 0x1 ;  /* 0x00000001ff0f7424 */ /* 0x000fe200078e00ff */
[----:B------:R-:W-:Y:S01]  /*1580*/  PLOP3.LUT P1, PT, P1, PT, PT, 0x8, 0x80 ;  /* 0x000000000080781c */ /* 0x000fe20000f2e170 */
[----:B------:R-:W-:Y:S01]  /*1590*/  IMAD.MOV.U32 R14, RZ, RZ, RZ ;  /* 0x000000ffff0e7224 */ /* 0x000fe200078e00ff */
[----:B------:R-:W-:Y:S01]  /*15a0*/  MOV R8, 0x1 ;  /* 0x0000000100087802 */ /* 0x000fe20000000f00 */
[----:B------:R-:W4:Y:S01]  /*15b0*/  LDC R0, c[0x0][0x374] ;  /* 0x0000dd00ff007b82 */ /* 0x000f220000000800 */
[----:B------:R-:W-:Y:S01]  /*15c0*/  IMAD.MOV.U32 R10, RZ, RZ, RZ ;  /* 0x000000ffff0a7224 */ /* 0x000fe200078e00ff */
[----:B------:R-:W2:Y:S01]  /*15d0*/  LDCU.64 UR22, c[0x0][0x348] ;  /* 0x00006900ff1677ac */ /* 0x000ea20008000a00 */
[----:B------:R-:W-:Y:S01]  /*15e0*/  UMOV UR6, URZ ;  /* 0x000000ff00067c82 */ /* 0x000fe20008000000 */
[----:B-1----:R-:W-:-:S04]  /*15f0*/  UIADD3 UR5, UPT, UPT, UR13, 0x3f, URZ ;  /* 0x0000003f0d057890 */ /* 0x002fc8000fffe0ff */
[----:B------:R-:W-:-:S04]  /*1600*/  USHF.R.S32.HI UR4, URZ, 0x1f, UR5 ;  /* 0x0000001fff047899 */ /* 0x000fc80008011405 */
[----:B------:R-:W-:-:S04]  /*1610*/  ULEA.HI UR4, UR4, UR5, URZ, 0x6 ;  /* 0x0000000504047291 */ /* 0x000fc8000f8f30ff */
[----:B------:R-:W-:Y:S02]  /*1620*/  USHF.R.S32.HI UR15, URZ, 0x6, UR4 ;  /* 0x00000006ff0f7899 */ /* 0x000fe40008011404 */
[----:B------:R-:W-:Y:S02]  /*1630*/  UIADD3 UR4, UPT, UPT, UR13, -0x1, URZ ;  /* 0xffffffff0d047890 */ /* 0x000fe4000fffe0ff */
[----:B------:R-:W-:Y:S02]  /*1640*/  UISETP.LT.U32.AND UP0, UPT, UR15, 0x11, UPT ;  /* 0x000000110f00788c */ /* 0x000fe4000bf01070 */
[----:B------:R-:W-:Y:S02]  /*1650*/  UISETP.GE.U32.AND UP1, UPT, UR4, -0x7f, UPT ;  /* 0xffffff810400788c */ /* 0x000fe4000bf26070 */
[----:B------:R-:W-:Y:S02]  /*1660*/  USEL UR14, UR15, 0x11, UP0 ;  /* 0x000000110f0e7887 */ /* 0x000fe40008000000 */
[----:B------:R-:W-:-:S02]  /*1670*/  UIADD3 UR13, UPT, UPT, UR13, 0x7e, URZ ;  /* 0x0000007e0d0d7890 */ /* 0x000fc4000fffe0ff */
[----:B------:R-:W-:Y:S02]  /*1680*/  UIADD3 UR5, UPT, UPT, UR14, -0x1, URZ ;  /* 0xffffffff0e057890 */ /* 0x000fe4000fffe0ff */
[----:B------:R-:W-:-:S03]  /*1690*/  UIADD3 UR7, UPT, UPT, UR15, -UR14, URZ ;  /* 0x8000000e0f077290 */ /* 0x000fc6000fffe0ff */
[----:B------:R-:W-:-:S04]  /*16a0*/  @UP1 UIADD3 UR5, UPT, UPT, UR14, URZ, URZ ;  /* 0x000000ff0e051290 */ /* 0x000fc8000fffe0ff */
[----:B--2---:R-:W-:-:S12]  /*16b0*/  UIADD3 UR5, UPT, UPT, UR5, 0x1, URZ ;  /* 0x0000000105057890 */ /* 0x004fd8000fffe0ff */
.L_x_36:
[----:B------:R-:W-:Y:S01]  /*16c0*/  UISETP.NE.AND UP0, UPT, UR37, URZ, UPT ;  /* 0x000000ff2500728c */ /* 0x000fe2000bf05270 */
[----:B------:R-:W1:Y:S08]  /*16d0*/  S2UR UR37, SR_CgaCtaId ;  /* 0x00000000002579c3 */ /* 0x000e700000008800 */
[----:B------:R-:W-:Y:S05]  /*16e0*/  BRA.U UP0, `(.L_x_19) ;  /* 0x0000000100347547 */ /* 0x000fea000b800000 */
[----:B------:R-:W2:Y:S01]  /*16f0*/  S2R R2, SR_CgaCtaId ;  /* 0x0000000000027919 */ /* 0x000ea20000008800 */
[----:B------:R-:W-:-:S04]  /*1700*/  MOV R3, 0x400 ;  /* 0x0000040000037802 */ /* 0x000fc80000000f00 */
[----:B--2---:R-:W-:Y:S02]  /*1710*/  LEA R3, R2, R3, 0x18 ;  /* 0x0000000302037211 */ /* 0x004fe400078ec0ff */
[----:B------:R-:W-:-:S03]  /*1720*/  SHF.L.U32 R2, R8, 0x1f, RZ ;  /* 0x0000001f08027819 */ /* 0x000fc600000006ff */
[----:B------:R-:W-:-:S04]  /*1730*/  IMAD R3, R10, 0x8, R3 ;  /* 0x000000080a037824 */ /* 0x000fc800078e0203 */
[----:B------:R-:W2:Y:S02]  /*1740*/  SYNCS.PHASECHK.TRANS64.TRYWAIT P0, [R3+URZ+0x1a0], R2 ;  /* 0x0001a002030075a7 */ /* 0x000ea400080011ff */
[----:B--2---:R-:W-:Y:S05]  /*1750*/  @!P0 BRA `(.L_x_20) ;  /* 0x0000005800d88947 */ /* 0x004fea0003800000 */
.L_x_109:
[----:B------:R-:W-:Y:S01]  /*1760*/  VIADD R10, R10, 0x1 ;  /* 0x000000010a0a7836 */ /* 0x000fe20000000000 */
[----:B------:R2:W-:Y:S04]  /*1770*/  SYNCS.ARRIVE.TRANS64.A1T0 RZ, [R3+URZ+0x190], RZ ;  /* 0x000190ff03ff79a7 */ /* 0x0005e800081000ff */
[----:B------:R-:W-:-:S04]  /*1780*/  ISETP.NE.AND P0, PT, R10, 0x2, PT ;  /* 0x000000020a00780c */ /* 0x000fc80003f05270 */
[----:B------:R-:W-:Y:S02]  /*1790*/  SEL R10, R10, RZ, P0 ;  /* 0x000000ff0a0a7207 */ /* 0x000fe40000000000 */
[----:B--2---:R-:W-:-:S04]  /*17a0*/  SEL R3, RZ, 0x1, P0 ;  /* 0x00000001ff037807 */ /* 0x004fc80000000000 */
[----:B------:R-:W-:-:S07]  /*17b0*/  LOP3.LUT R8, R8, R3, RZ, 0x3c, !PT ;  /* 0x0000000308087212 */ /* 0x000fce00078e3cff */
.L_x_19:
[----:B------:R-:W-:Y:S01]  /*17c0*/  UMOV UR4, 0x400 ;  /* 0x0000040000047882 */ /* 0x000fe20000000000 */
[----:B------:R-:W-:Y:S01]  /*17d0*/  SHF.L.U32 R2, R15, 0x1f, RZ ;  /* 0x0000001f0f027819 */ /* 0x000fe200000006ff */
[----:B-1----:R-:W-:Y:S01]  /*17e0*/  ULEA UR4, UR37, UR4, 0x18 ;  /* 0x0000000425047291 */ /* 0x002fe2000f8ec0ff */
[----:B------:R-:W-:Y:S01]  /*17f0*/  R2UR UR35, R167 ;  /* 0x00000000a72372ca */ /* 0x000fe200000e0000 */
[----:B------:R-:W-:Y:S01]  /*1800*/  UISETP.GE.U32.AND UP0, UPT, UR13, 0x7f, UPT ;  /* 0x0000007f0d00788c */ /* 0x000fe2000bf06070 */
[----:B------:R-:W-:Y:S01]  /*1810*/  R2UR UR11, R165 ;  /* 0x00000000a50b72ca */ /* 0x000fe200000e0000 */
[----:B------:R-:W-:Y:S01]  /*1820*/  ULEA UR8, UR6, UR4, 0x3 ;  /* 0x0000000406087291 */ /* 0x000fe2000f8e18ff */
[----:B------:R-:W-:-:S08]  /*1830*/  UMOV UR24, URZ ;  /* 0x000000ff00187c82 */ /* 0x000fd00008000000 */
[----:B------:R1:W2:Y:S01]  /*1840*/  SYNCS.PHASECHK.TRANS64.TRYWAIT P0, [UR8+0x88], R2 ;  /* 0x00008802ff0075a7 */ /* 0x0002a20008001108 */
[----:B------:R-:W-:Y:S02]  /*1850*/  USHF.L.U32 UR35, UR35, 0x7, URZ ;  /* 0x0000000723237899 */ /* 0x000fe400080006ff */
[----:B------:R-:W-:Y:S01]  /*1860*/  USHF.L.U32 UR11, UR11, 0x6, URZ ;  /* 0x000000060b0b7899 */ /* 0x000fe200080006ff */
[----:B------:R-:W-:Y:S11]  /*1870*/  BRA.U !UP0, `(.L_x_21) ;  /* 0x0000000108a87547 */ /* 0x000ff6000b800000 */
[----:B------:R-:W-:Y:S01]  /*1880*/  UMOV UR16, URZ ;  /* 0x000000ff00107c82 */ /* 0x000fe20008000000 */
[----:B------:R-:W-:-:S05]  /*1890*/  UMOV UR17, UR6 ;  /* 0x0000000600117c82 */ /* 0x000fca0008000000 */
.L_x_26:
[----:B-1----:R-:W-:Y:S01]  /*18a0*/  ULEA UR33, UR17, UR4, 0x3 ;  /* 0x0000000411217291 */ /* 0x002fe2000f8e18ff */
[----:B--2---:R-:W-:Y:S01]  /*18b0*/  @!P5 MOV R3, 0x3000 ;  /* 0x000030000003d802 */ /* 0x004fe20000000f00 */
[----:B--2---:R-:W-:Y:S10]  /*18c0*/  @P0 BRA `(.L_x_22) ;  /* 0x00000000000c0947 */ /* 0x004ff40003800000 */
[----:B------:R-:W-:-:S04]  /*18d0*/  SHF.L.U32 R5, R15, 0x1f, RZ ;  /* 0x0000001f0f057819 */ /* 0x000fc800000006ff */
[----:B------:R-:W2:Y:S02]  /*18e0*/  SYNCS.PHASECHK.TRANS64.TRYWAIT P0, [UR33+0x88], R5 ;  /* 0x00008805ff0075a7 */ /* 0x000ea40008001121 */
[----:B--2---:R-:W-:Y:S05]  /*18f0*/  @!P0 BRA `(.L_x_23) ;  /* 0x0000005800848947 */ /* 0x004fea0003800000 */
.L_x_22:
[----:B------:R2:W-:Y:S01]  /*1900*/  @!P5 SYNCS.ARRIVE.TRANS64 RZ, [UR33], R3 ;  /* 0x00000003ffffd9a7 */ /* 0x0005e20008000021 */
[----:B------:R-:W-:Y:S04]  /*1910*/  BSSY.RECONVERGENT B0, `(.L_x_24) ;  /* 0x0000003000007945 */ /* 0x000fe80003800200 */
[----:B------:R-:W-:Y:S05]  /*1920*/  @P4 BRA `(.L_x_25) ;  /* 0x0000000000044947 */ /* 0x000fea0003800000 */
[----:B------:R-:W-:Y:S05]  /*1930*/  BPT.TRAP 0x1 ;  /* 0x000000040000795c */ /* 0x000fea0000300000 */
.L_x_25:
[----:B------:R-:W-:Y:S05]  /*1940*/  BSYNC.RECONVERGENT B0 ;  /* 0x0000000000007941 */ /* 0x000fea0003800200 */
.L_x_24:
[----:B------:R-:W-:Y:S02]  /*1950*/  UIADD3 UR6, UPT, UPT, UR17, 0x1, URZ ;  /* 0x0000000111067890 */ /* 0x000fe4000fffe0ff */
[----:B------:R-:W-:Y:S02]  /*1960*/  ULEA UR32, UR17, UR4, 0xd ;  /* 0x0000000411207291 */ /* 0x000fe4000f8e68ff */
[----:B------:R-:W-:Y:S02]  /*1970*/  UISETP.NE.AND UP0, UPT, UR6, 0x11, UPT ;  /* 0x000000110600788c */ /* 0x000fe4000bf05270 */
[----:B------:R-:W-:Y:S02]  /*1980*/  UIADD3 UR26, UP1, UPT, UR22, 0x80, URZ ;  /* 0x00000080161a7890 */ /* 0x000fe4000ff3e0ff */
[----:B------:R-:W-:Y:S02]  /*1990*/  USEL UR9, URZ, 0x1, UP0 ;  /* 0x00000001ff097887 */ /* 0x000fe40008000000 */
[----:B------:R-:W-:-:S02]  /*19a0*/  USEL UR6, UR6, URZ, UP0 ;  /* 0x000000ff06067287 */ /* 0x000fc40008000000 */
[----:B------:R-:W-:Y:S02]  /*19b0*/  UIADD3 UR20, UP0, UPT, UR22, 0x180, URZ ;  /* 0x0000018016147890 */ /* 0x000fe4000ff1e0ff */
[----:B------:R-:W-:Y:S01]  /*19c0*/  ULEA UR8, UR6, UR4, 0x3 ;  /* 0x0000000406087291 */ /* 0x000fe2000f8e18ff */
[----:B------:R-:W-:Y:S01]  /*19d0*/  LOP3.LUT R15, R15, UR9, RZ, 0x3c, !PT ;  /* 0x000000090f0f7c12 */ /* 0x000fe2000f8e3cff */
[----:B------:R-:W-:Y:S02]  /*19e0*/  USHF.L.U32 UR34, UR16, 0x6, URZ ;  /* 0x0000000610227899 */ /* 0x000fe400080006ff */
[----:B------:R-:W-:Y:S01]  /*19f0*/  UIADD3.X UR27, UPT, UPT, URZ, UR23, URZ, UP1, !UPT ;  /* 0x00000017ff1b7290 */ /* 0x000fe20008ffe4ff */
[----:B-1----:R-:W-:Y:S01]  /*1a00*/  SHF.L.U32 R2, R15, 0x1f, RZ ;  /* 0x0000001f0f027819 */ /* 0x002fe200000006ff */
[----:B------:R-:W-:Y:S02]  /*1a10*/  UIADD3 UR32, UPT, UPT, UR32, 0x4400, URZ ;  /* 0x0000440020207890 */ /* 0x000fe4000fffe0ff */
[----:B------:R-:W-:Y:S01]  /*1a20*/  UIADD3.X UR21, UPT, UPT, URZ, UR23, URZ, UP0, !UPT ;  /* 0x00000017ff157290 */ /* 0x000fe200087fe4ff */
[----:B------:R1:W1:Y:S01]  /*1a30*/  SYNCS.PHASECHK.TRANS64.TRYWAIT P0, [UR8+0x88], R2 ;  /* 0x00008802ff0075a7 */ /* 0x0002620008001108 */
[----:B------:R-:W-:Y:S01]  /*1a40*/  ULEA UR8, UR17, UR4, 0xc ;  /* 0x0000000411087291 */ /* 0x000fe2000f8e60ff */
[----:B------:R-:W-:Y:S01]  /*1a50*/  UMOV UR18, 0x0 ;  /* 0x0000000000127882 */ /* 0x000fe20000000000 */
[----:B------:R-:W-:-:S02]  /*1a60*/  UMOV UR19, 0x10000000 ;  /* 0x1000000000137882 */ /* 0x000fc40000000000 */
[----:B------:R-:W-:Y:S01]  /*1a70*/  UIADD3 UR8, UPT, UPT, UR8, 0x26400, URZ ;  /* 0x0002640008087890 */ /* 0x000fe2000fffe0ff */
[----:B------:R1:W-:Y:S01]  /*1a80*/  UTMALDG.3D [UR32], [UR26], desc[UR18] ;  /* 0x000012201a0075b4 */ /* 0x0003e20008011000 */
[----:B------:R-:W-:Y:S01]  /*1a90*/  UMOV UR12, UR36 ;  /* 0x00000024000c7c82 */ /* 0x000fe20008000000 */
[----:B------:R-:W-:Y:S01]  /*1aa0*/  UMOV UR9, UR33 ;  /* 0x0000002100097c82 */ /* 0x000fe20008000000 */
[----:B------:R-:W-:Y:S01]  /*1ab0*/  UMOV UR10, UR34 ;  /* 0x00000022000a7c82 */ /* 0x000fe20008000000 */
[----:B------:R-:W-:Y:S01]  /*1ac0*/  UIADD3 UR16, UPT, UPT, UR16, 0x1, URZ ;  /* 0x0000000110107890 */ /* 0x000fe2000fffe0ff */
[----:B------:R-:W-:Y:S01]  /*1ad0*/  UMOV UR24, UR5 ;  /* 0x0000000500187c82 */ /* 0x000fe20008000000 */
[----:B------:R-:W-:Y:S02]  /*1ae0*/  UMOV UR17, UR6 ;  /* 0x0000000600117c82 */ /* 0x000fe40008000000 */
[----:B------:R1:W-:Y:S01]  /*1af0*/  UTMALDG.3D [UR8], [UR20], desc[UR18] ;  /* 0x00001208140075b4 */ /* 0x0003e20008011000 */
[----:B------:R-:W-:-:S09]  /*1b00*/  UISETP.NE.AND UP0, UPT, UR16, UR5, UPT ;  /* 0x000000051000728c */ /* 0x000fd2000bf05270 */
[----:B------:R-:W-:Y:S05]  /*1b10*/  BRA.U UP0, `(.L_x_26) ;  /* 0xfffffffd00607547 */ /* 0x000fea000b83ffff */
.L_x_21:
[----:B-1----:R-:W-:Y:S01]  /*1b20*/  ULEA UR8, UR6, UR4, 0x3 ;  /* 0x0000000406087291 */ /* 0x002fe2000f8e18ff */
[----:B------:R-:W-:Y:S01]  /*1b30*/  SHF.L.U32 R2, R15, 0x1f, RZ ;  /* 0x0000001f0f027819 */ /* 0x000fe200000006ff */
[----:B------:R-:W-:Y:S01]  /*1b40*/  @!P1 SYNCS.ARRIVE.TRANS64.A1T0 RZ, [UR4+0x128], RZ ;  /* 0x000128ffffff99a7 */ /* 0x000fe20008100004 */
[----:B------:R-:W-:-:S06]  /*1b50*/  UISETP.GT.AND UP0, UPT, UR15, UR14, UPT ;  /* 0x0000000e0f00728c */ /* 0x000fcc000bf04270 */
[----:B--2---:R1:W2:Y:S03]  /*1b60*/  SYNCS.PHASECHK.TRANS64.TRYWAIT P0, [UR8+0x88], R2 ;  /* 0x00008802ff0075a7 */ /* 0x0042a60008001108 */
[----:B------:R-:W-:Y:S05]  /*1b70*/  BRA.U !UP0, `(.L_x_27) ;  /* 0x0000000108ac7547 */ /* 0x000fea000b800000 */
[----:B------:R-:W-:Y:S01]  /*1b80*/  UIADD3 UR21, UPT, UPT, UR7, UR24, URZ ;  /* 0x0000001807157290 */ /* 0x000fe2000fffe0ff */
[----:B------:R-:W-:-:S11]  /*1b90*/  UMOV UR25, UR6 ;  /* 0x0000000600197c82 */ /* 0x000fd60008000000 */
.L_x_32:
[----:B-1----:R-:W-:Y:S01]  /*1ba0*/  ULEA UR17, UR25, UR4, 0x3 ;  /* 0x0000000419117291 */ /* 0x002fe2000f8e18ff */
[----:B--2---:R-:W-:Y:S01]  /*1bb0*/  @!P5 MOV R3, 0x3000 ;  /* 0x000030000003d802 */ /* 0x004fe20000000f00 */
[----:B--2---:R-:W-:Y:S10]  /*1bc0*/  @P0 BRA `(.L_x_28) ;  /* 0x00000000000c0947 */ /* 0x004ff40003800000 */
[----:B------:R-:W-:-:S04]  /*1bd0*/  SHF.L.U32 R5, R15, 0x1f, RZ ;  /* 0x0000001f0f057819 */ /* 0x000fc800000006ff */
[----:B------:R-:W2:Y:S02]  /*1be0*/  SYNCS.PHASECHK.TRANS64.TRYWAIT P0, [UR17+0x88], R5 ;  /* 0x00008805ff0075a7 */ /* 0x000ea40008001111 */
[----:B--2---:R-:W-:Y:S05]  /*1bf0*/  @!P0 BRA `(.L_x_29) ;  /* 0x0000005400dc8947 */ /* 0x004fea0003800000 */
.L_x_28:
[----:B------:R2:W-:Y:S01]  /*1c00*/  @!P5 SYNCS.ARRIVE.TRANS64 RZ, [UR17], R3 ;  /* 0x00000003ffffd9a7 */ /* 0x0005e20008000011 */
[----:B------:R-:W-:Y:S04]  /*1c10*/  BSSY.RECONVERGENT B0, `(.L_x_30) ;  /* 0x0000003000007945 */ /* 0x000fe80003800200 */
[----:B------:R-:W-:Y:S05]  /*1c20*/  @P4 BRA `(.L_x_31) ;  /* 0x0000000000044947 */ /* 0x000fea0003800000 */
[----:B------:R-:W-:Y:S05]  /*1c30*/  BPT.TRAP 0x1 ;  /* 0x000000040000795c */ /* 0x000fea0000300000 */
.L_x_31:
[----:B------:R-:W-:Y:S05]  /*1c40*/  BSYNC.RECONVERGENT B0 ;  /* 0x0000000000007941 */ /* 0x000fea0003800200 */
.L_x_30:
        /* <DEDUP_REMOVED lines=10> */
[----:B------:R-:W-:Y:S01]  /*1cf0*/  UIADD3 UR16, UPT, UPT, UR16, 0x4400, URZ ;  /* 0x0000440010107890 */ /* 0x000fe2000fffe0ff */
[----:B-1----:R-:W-:Y:S01]  /*1d00*/  SHF.L.U32 R2, R15, 0x1f, RZ ;  /* 0x0000001f0f027819 */ /* 0x002fe200000006ff */
[----:B------:R-:W-:Y:S02]  /*1d10*/  UIADD3.X UR31, UPT, UPT, URZ, UR23, URZ, UP1, !UPT ;  /* 0x00000017ff1f7290 */ /* 0x000fe40008ffe4ff */
[----:B------:R-:W-:Y:S01]  /*1d20*/  UIADD3.X UR29, UPT, UPT, URZ, UR23, URZ, UP0, !UPT ;  /* 0x00000017ff1d7290 */ /* 0x000fe200087fe4ff */
[----:B------:R1:W1:Y:S01]  /*1d30*/  SYNCS.PHASECHK.TRANS64.TRYWAIT P0, [UR8+0x88], R2 ;  /* 0x00008802ff0075a7 */ /* 0x0002620008001108 */
[----:B------:R-:W-:Y:S01]  /*1d40*/  ULEA UR8, UR25, UR4, 0xc ;  /* 0x0000000419087291 */ /* 0x000fe2000f8e60ff */
[----:B------:R-:W-:Y:S01]  /*1d50*/  UMOV UR26, 0x0 ;  /* 0x00000000001a7882 */ /* 0x000fe20000000000 */
[----:B------:R-:W-:-:S02]  /*1d60*/  UMOV UR27, 0x10000000 ;  /* 0x10000000001b7882 */ /* 0x000fc40000000000 */
[----:B------:R-:W-:Y:S01]  /*1d70*/  UIADD3 UR8, UPT, UPT, UR8, 0x26400, URZ ;  /* 0x0002640008087890 */ /* 0x000fe2000fffe0ff */
[----:B------:R-:W-:Y:S01]  /*1d80*/  UMOV UR19, UR35 ;  /* 0x0000002300137c82 */ /* 0x000fe20008000000 */
[----:B------:R-:W-:Y:S01]  /*1d90*/  UMOV UR20, UR36 ;  /* 0x0000002400147c82 */ /* 0x000fe20008000000 */
[----:B------:R-:W-:Y:S01]  /*1da0*/  UMOV UR12, UR36 ;  /* 0x00000024000c7c82 */ /* 0x000fe20008000000 */
[----:B------:R-:W-:Y:S01]  /*1db0*/  UMOV UR9, UR17 ;  /* 0x0000001100097c82 */ /* 0x000fe20008000000 */
[----:B------:R-:W-:Y:S01]  /*1dc0*/  UMOV UR10, UR18 ;  /* 0x00000012000a7c82 */ /* 0x000fe20008000000 */
[----:B------:R1:W-:Y:S01]  /*1dd0*/  UTMALDG.3D [UR16], [UR30], desc[UR26] ;  /* 0x00001a101e0075b4 */ /* 0x0003e20008011000 */
[----:B------:R-:W-:Y:S01]  /*1de0*/  UIADD3 UR24, UPT, UPT, UR24, 0x1, URZ ;  /* 0x0000000118187890 */ /* 0x000fe2000fffe0ff */
[----:B------:R-:W-:-:S03]  /*1df0*/  UMOV UR25, UR6 ;  /* 0x0000000600197c82 */ /* 0x000fc60008000000 */
[----:B------:R-:W-:Y:S01]  /*1e00*/  UISETP.NE.AND UP0, UPT, UR24, UR21, UPT ;  /* 0x000000151800728c */ /* 0x000fe2000bf05270 */
[----:B------:R1:W-:Y:S08]  /*1e10*/  UTMALDG.3D [UR8], [UR28], desc[UR26] ;  /* 0x00001a081c0075b4 */ /* 0x0003f00008011000 */
[----:B------:R-:W-:Y:S05]  /*1e20*/  BRA.U UP0, `(.L_x_32) ;  /* 0xfffffffd005c7547 */ /* 0x000fea000b83ffff */
.L_x_27:
[----:B-1----:R-:W-:Y:S01]  /*1e30*/  LEA R2, R14, UR4, 0x3 ;  /* 0x000000040e027c11 */ /* 0x002fe2000f8e18ff */
[----:B------:R-:W-:Y:S01]  /*1e40*/  NOP ;  /* 0x0000000000007918 */ /* 0x000fe20000000000 */
[----:B--2---:R-:W-:Y:S02]  /*1e50*/  SHF.L.U32 R3, R12, 0x1f, RZ ;  /* 0x0000001f0c037819 */ /* 0x004fe400000006ff */
[----:B------:R-:W-:Y:S02]  /*1e60*/  LEA R4, R14, UR4, 0x4 ;  /* 0x000000040e047c11 */ /* 0x000fe4000f8e20ff */
[----:B------:R-:W1:Y:S02]  /*1e70*/  SYNCS.PHASECHK.TRANS64.TRYWAIT P0, [R2+URZ+0x130], R3 ;  /* 0x00013003020075a7 */ /* 0x000e6400080011ff */
[----:B-1----:R-:W-:Y:S05]  /*1e80*/  @!P0 BRA `(.L_x_33) ;  /* 0x0000005400508947 */ /* 0x002fea0003800000 */
.L_x_112:
[----:B------:R-:W2:Y:S01]  /*1e90*/  LDS.128 R4, [R4+0x1c0] ;  /* 0x0001c00004047984 */ /* 0x000ea20000000c00 */
[----:B---3--:R-:W-:Y:S01]  /*1ea0*/  ISETP.GE.AND P0, PT, R72, 0x1, PT ;  /* 0x000000014800780c */ /* 0x008fe20003f06270 */
[----:B-1----:R-:W-:Y:S01]  /*1eb0*/  VIADD R2, R2, 0x140 ;  /* 0x0000014002027836 */ /* 0x002fe20000000000 */
[----:B------:R-:W-:Y:S01]  /*1ec0*/  @!PT LDS RZ, [RZ] ;  /* 0x00000000fffff984 */ /* 0x000fe20000000800 */
[----:B------:R-:W-:Y:S01]  /*1ed0*/  @!PT LDS RZ, [RZ] ;  /* 0x00000000fffff984 */ /* 0x000fe20000000800 */
[----:B------:R-:W-:Y:S01]  /*1ee0*/  @!PT LDS RZ, [RZ] ;  /* 0x00000000fffff984 */ /* 0x000fe20000000800 */
[----:B------:R-:W-:Y:S01]  /*1ef0*/  @!PT LDS RZ, [RZ] ;  /* 0x00000000fffff984 */ /* 0x000fe20000000800 */
[----:B------:R1:W-:Y:S06]  /*1f00*/  MEMBAR.ALL.CTA ;  /* 0x0000000000007992 */ /* 0x0003ec0000008000 */
[----:B-1----:R-:W1:Y:S01]  /*1f10*/  FENCE.VIEW.ASYNC.S ;  /* 0x00000000000073c6 */ /* 0x002e620000000000 */
[----:B------:R-:W-:-:S04]  /*1f20*/  PRMT R2, RZ, 0x654, R2 ;  /* 0x00000654ff027816 */ /* 0x000fc80000000002 */
[----:B-1----:R1:W-:Y:S01]  /*1f30*/  SYNCS.ARRIVE.TRANS64.RED.A1T0 RZ, [R2+URZ], RZ ;  /* 0x000000ff02ff79a7 */ /* 0x0023e200081004ff */
[----:B--2---:R-:W-:-:S13]  /*1f40*/  LOP3.LUT P2, RZ, R6, 0x1, RZ, 0xc0, !PT ;  /* 0x0000000106ff7812 */ /* 0x004fda000784c0ff */
[----:B------:R-:W-:Y:S01]  /*1f50*/  @P2 SHF.R.U32.HI R3, RZ, 0x10, R5 ;  /* 0x00000010ff032819 */ /* 0x000fe20000011605 */
[----:B------:R-:W-:Y:S01]  /*1f60*/  VOTEU.ANY UP0, P2 ;  /* 0x0000000000ff7886 */ /* 0x000fe20001000100 */
[----:B------:R-:W-:Y:S02]  /*1f70*/  @P2 MOV R13, R4 ;  /* 0x00000004000d2202 */ /* 0x000fe40000000f00 */
[----:B------:R-:W-:Y:S02]  /*1f80*/  @P2 R2UR.BROADCAST UR8, R3 ;  /* 0x00000000030822ca */ /* 0x000fe400008e0000 */
[----:B------:R-:W-:-:S11]  /*1f90*/  @P2 LOP3.LUT R11, R5, 0xffff, RZ, 0xc0, !PT ;  /* 0x0000ffff050b2812 */ /* 0x000fd600078ec0ff */
[----:B------:R-:W-:Y:S01]  /*1fa0*/  @UP0 UMOV UR36, UR8 ;  /* 0x0000000800240c82 */ /* 0x000fe20008000000 */
[----:B-1----:R-:W-:Y:S05]  /*1fb0*/  @!P0 BRA `(.L_x_34) ;  /* 0x0000000000b88947 */ /* 0x002fea0003800000 */
[----:B------:R-:W4:Y:S01]  /*1fc0*/  LDC.64 R4, c[0x0][0xb18] ;  /* 0x0002c600ff047b82 */ /* 0x000f220000000a00 */
[----:B------:R-:W-:-:S07]  /*1fd0*/  ISETP.NE.AND P3, PT, R72, 0x1, PT ;  /* 0x000000014800780c */ /* 0x000fce0003f65270 */
[----:B------:R-:W1:Y:S08]  /*1fe0*/  LDC.64 R6, c[0x0][0xb10] ;  /* 0x0002c400ff067b82 */ /* 0x000e700000000a00 */
[----:B------:R-:W2:Y:S08]  /*1ff0*/  LDC R16, c[0x0][0xb20] ;  /* 0x0002c800ff107b82 */ /* 0x000eb00000000800 */
[----:B------:R-:W3:Y:S01]  /*2000*/  LDC R18, c[0x0][0xb0c] ;  /* 0x0002c300ff127b82 */ /* 0x000ee20000000800 */
[----:B----4-:R-:W-:Y:S01]  /*2010*/  IMAD.HI.U32 R17, R0, R5, RZ ;  /* 0x0000000500117227 */ /* 0x010fe200078e00ff */
[----:B------:R-:W-:-:S03]  /*2020*/  ISETP.NE.AND P0, PT, R4, 0x1, PT ;  /* 0x000000010400780c */ /* 0x000fc60003f05270 */
[----:B------:R-:W-:-:S03]  /*2030*/  IMAD.HI.U32 R5, R11, R5, RZ ;  /* 0x000000050b057227 */ /* 0x000fc600078e00ff */
[----:B------:R-:W4:Y:S01]  /*2040*/  LDC.64 R2, c[0x0][0xb28] ;  /* 0x0002ca00ff027b82 */ /* 0x000f220000000a00 */
[----:B-1----:R-:W-:-:S04]  /*2050*/  IMAD.HI.U32 R20, R9, R6, RZ ;  /* 0x0000000609147227 */ /* 0x002fc800078e00ff */
[----:B------:R-:W-:Y:S01]  /*2060*/  IMAD.HI.U32 R22, R13, R6, RZ ;  /* 0x000000060d167227 */ /* 0x000fe200078e00ff */
[----:B------:R-:W-:Y:S02]  /*2070*/  SHF.R.U32.HI R20, RZ, R7, R20 ;  /* 0x00000007ff147219 */ /* 0x000fe40000011614 */
[-C--:B--2---:R-:W-:Y:S02]  /*2080*/  SHF.R.U32.HI R17, RZ, R16.reuse, R17 ;  /* 0x00000010ff117219 */ /* 0x084fe40000011611 */
[----:B------:R-:W-:Y:S02]  /*2090*/  SHF.R.U32.HI R16, RZ, R16, R5 ;  /* 0x00000010ff107219 */ /* 0x000fe40000011605 */
[----:B------:R-:W-:Y:S02]  /*20a0*/  SEL R17, R0, R17, !P0 ;  /* 0x0000001100117207 */ /* 0x000fe40004000000 */
[----:B------:R-:W-:Y:S02]  /*20b0*/  SHF.R.U32.HI R22, RZ, R7, R22 ;  /* 0x00000007ff167219 */ /* 0x000fe40000011616 */
[----:B---3--:R-:W-:-:S02]  /*20c0*/  ISETP.NE.AND P1, PT, R18, 0x1, PT ;  /* 0x000000011200780c */ /* 0x008fc40003f25270 */
[----:B------:R-:W-:Y:S02]  /*20d0*/  SEL R5, R11, R16, !P0 ;  /* 0x000000100b057207 */ /* 0x000fe40004000000 */
[----:B------:R-:W-:Y:S02]  /*20e0*/  SEL R19, R9, R20, !P1 ;  /* 0x0000001409137207 */ /* 0x000fe40004800000 */
[----:B------:R-:W-:Y:S01]  /*20f0*/  SEL R7, R13, R22, !P1 ;  /* 0x000000160d077207 */ /* 0x000fe20004800000 */
[----:B----4-:R-:W-:-:S04]  /*2100*/  IMAD.HI.U32 R20, R17, R2, RZ ;  /* 0x0000000211147227 */ /* 0x010fc800078e00ff */
        /* <DEDUP_REMOVED lines=10> */
[----:B------:R-:W-:-:S04]  /*21b0*/  @!P0 IMAD.HI.U32 R16, R7, R2, RZ ;  /* 0x0000000207108227 */ /* 0x000fc800078e00ff */
[----:B------:R-:W-:Y:S01]  /*21c0*/  IMAD.MOV R2, RZ, RZ, -R6 ;  /* 0x000000ffff027224 */ /* 0x000fe200078e0a06 */
[----:B------:R-:W-:-:S03]  /*21d0*/  @!P0 SHF.R.U32.HI R16, RZ, R3, R16 ;  /* 0x00000003ff108219 */ /* 0x000fc60000011610 */
[----:B------:R-:W-:Y:S01]  /*21e0*/  IMAD R2, R72, R2, R5 ;  /* 0x0000000248027224 */ /* 0x000fe200078e0205 */
        /* <DEDUP_REMOVED lines=11> */
.L_x_34:
[----:B------:R-:W1:Y:S02]  /*22a0*/  LDCU UR8, c[0x0][0xb30] ;  /* 0x00016600ff0877ac */ /* 0x000e640008000800 */
[----:B-1----:R-:W-:-:S09]  /*22b0*/  UISETP.NE.AND UP0, UPT, UR8, 0x1, UPT ;  /* 0x000000010800788c */ /* 0x002fd2000bf05270 */
[----:B------:R-:W-:Y:S05]  /*22c0*/  BRA.U UP0, `(.L_x_35) ;  /* 0x0000000100407547 */ /* 0x000fea000b800000 */
[----:B------:R-:W1:Y:S08]  /*22d0*/  LDC.64 R4, c[0x0][0xb10] ;  /* 0x0002c400ff047b82 */ /* 0x000e700000000a00 */
[----:B------:R-:W2:Y:S08]  /*22e0*/  LDC.64 R2, c[0x0][0xb18] ;  /* 0x0002c600ff027b82 */ /* 0x000eb00000000a00 */
[----:B------:R-:W3:Y:S08]  /*22f0*/  LDC R6, c[0x0][0xb20] ;  /* 0x0002c800ff067b82 */ /* 0x000ef00000000800 */
[----:B------:R-:W4:Y:S01]  /*2300*/  LDC R16, c[0x0][0xb0c] ;  /* 0x0002c300ff107b82 */ /* 0x000f220000000800 */
[----:B-1----:R-:W-:-:S05]  /*2310*/  IMAD.HI.U32 R4, R13, R4, RZ ;  /* 0x000000040d047227 */ /* 0x002fca00078e00ff */
[----:B------:R-:W-:Y:S01]  /*2320*/  SHF.R.U32.HI R4, RZ, R5, R4 ;  /* 0x00000005ff047219 */ /* 0x000fe20000011604 */
[----:B--2---:R-:W-:Y:S01]  /*2330*/  IMAD.HI.U32 R3, R11, R3, RZ ;  /* 0x000000030b037227 */ /* 0x004fe200078e00ff */
[----:B------:R-:W-:-:S04]  /*2340*/  ISETP.NE.AND P0, PT, R2, 0x1, PT ;  /* 0x000000010200780c */ /* 0x000fc80003f05270 */
[----:B---3--:R-:W-:-:S04]  /*2350*/  SHF.R.U32.HI R6, RZ, R6, R3 ;  /* 0x00000006ff067219 */ /* 0x008fc80000011603 */
[----:B------:R-:W-:Y:S02]  /*2360*/  SEL R3, R11, R6, !P0 ;  /* 0x000000060b037207 */ /* 0x000fe40004000000 */
[----:B----4-:R-:W-:-:S04]  /*2370*/  ISETP.NE.AND P1, PT, R16, 0x1, PT ;  /* 0x000000011000780c */ /* 0x010fc80003f25270 */
[----:B------:R-:W-:-:S05]  /*2380*/  SEL R4, R13, R4, !P1 ;  /* 0x000000040d047207 */ /* 0x000fca0004800000 */
[----:B------:R-:W-:Y:S02]  /*2390*/  IMAD.IADD R5, R3, 0x1, -R4 ;  /* 0x0000000103057824 */ /* 0x000fe400078e0a04 */
[----:B------:R-:W-:Y:S02]  /*23a0*/  IMAD.IADD R3, R4, 0x1, -R3 ;  /* 0x0000000104037824 */ /* 0x000fe400078e0a03 */
[----:B------:R-:W-:Y:S02]  /*23b0*/  IMAD R13, R5, R16, R13 ;  /* 0x00000010050d7224 */ /* 0x000fe400078e020d */
[----:B------:R-:W-:-:S07]  /*23c0*/  IMAD R11, R3, R2, R11 ;  /* 0x00000002030b7224 */ /* 0x000fce00078e020b */
.L_x_35:
[----:B------:R-:W-:Y:S01]  /*23d0*/  VIADD R14, R14, 0x1 ;  /* 0x000000010e0e7836 */ /* 0x000fe20000000000 */
[----:B------:R-:W-:Y:S01]  /*23e0*/  PLOP3.LUT P1, PT, PT, PT, PT, 0x80, 0x8 ;  /* 0x000000000008781c */ /* 0x000fe20003f2f070 */
[----:B------:R-:W-:Y:S02]  /*23f0*/  IMAD.IADD R167, R13, 0x1, R166 ;  /* 0x000000010da77824 */ /* 0x000fe400078e02a6 */
[----:B------:R-:W-:Y:S01]  /*2400*/  IMAD.IADD R165, R11, 0x1, R164 ;  /* 0x000000010ba57824 */ /* 0x000fe200078e02a4 */
[----:B------:R-:W-:-:S04]  /*2410*/  ISETP.NE.AND P0, PT, R14, 0x2, PT ;  /* 0x000000020e00780c */ /* 0x000fc80003f05270 */
[----:B------:R-:W-:Y:S02]  /*2420*/  SEL R3, RZ, 0x1, P0 ;  /* 0x00000001ff037807 */ /* 0x000fe40000000000 */
[----:B------:R-:W-:Y:S02]  /*2430*/  SEL R14, R14, RZ, P0 ;  /* 0x000000ff0e0e7207 */ /* 0x000fe40000000000 */
[----:B------:R-:W-:Y:S01]  /*2440*/  LOP3.LUT R12, R12, R3, RZ, 0x3c, !PT ;  /* 0x000000030c0c7212 */ /* 0x000fe200078e3cff */
[----:B------:R-:W-:Y:S06]  /*2450*/  @P2 BRA `(.L_x_36) ;  /* 0xfffffff000982947 */ /* 0x000fec000383ffff */
[----:B------:R-:W-:Y:S01]  /*2460*/  UIADD3 UR4, UPT, UPT, UR4, 0x88, URZ ;  /* 0x0000008804047890 */ /* 0x000fe2000fffe0ff */
[----:B------:R-:W-:-:S03]  /*2470*/  SHF.L.U32 R3, R15, 0x1f, RZ ;  /* 0x0000001f0f037819 */ /* 0x000fc600000006ff */
[----:B------:R-:W-:-:S09]  /*2480*/  ULEA UR5, UR6, UR4, 0x3 ;  /* 0x0000000406057291 */ /* 0x000fd2000f8e18ff */
[----:B------:R-:W1:Y:S02]  /*2490*/  SYNCS.PHASECHK.TRANS64.TRYWAIT P0, [UR5], R3 ;  /* 0x00000003ff0075a7 */ /* 0x000e640008001105 */
[----:B-1----:R-:W-:Y:S05]  /*24a0*/  @!P0 BRA `(.L_x_37) ;  /* 0x0000004c00dc8947 */ /* 0x002fea0003800000 */
.L_x_114:
[----:B------:R-:W-:-:S04]  /*24b0*/  UIADD3 UR6, UPT, UPT, UR6, 0x1, URZ ;  /* 0x0000000106067890 */ /* 0x000fc8000fffe0ff */
[----:B------:R-:W-:-:S04]  /*24c0*/  UISETP.NE.AND UP0, UPT, UR6, 0x11, UPT ;  /* 0x000000110600788c */ /* 0x000fc8000bf05270 */
[----:B------:R-:W-:Y:S02]  /*24d0*/  USEL UR7, URZ, 0x1, UP0 ;  /* 0x00000001ff077887 */ /* 0x000fe40008000000 */
[----:B------:R-:W-:-:S04]  /*24e0*/  USEL UR6, UR6, URZ, UP0 ;  /* 0x000000ff06067287 */ /* 0x000fc80008000000 */
[----:B------:R-:W-:Y:S01]  /*24f0*/  ULEA UR5, UR6, UR4, 0x3 ;  /* 0x0000000406057291 */ /* 0x000fe2000f8e18ff */
[----:B------:R-:W-:-:S04]  /*2500*/  LOP3.LUT R2, R15, UR7, RZ, 0x3c, !PT ;  /* 0x000000070f027c12 */ /* 0x000fc8000f8e3cff */
[----:B-1----:R-:W-:-:S04]  /*2510*/  SHF.L.U32 R3, R2, 0x1f, RZ ;  /* 0x0000001f02037819 */ /* 0x002fc800000006ff */
[----:B------:R-:W1:Y:S02]  /*2520*/  SYNCS.PHASECHK.TRANS64.TRYWAIT P0, [UR5], R3 ;  /* 0x00000003ff0075a7 */ /* 0x000e640008001105 */
[----:B-1----:R-:W-:Y:S05]  /*2530*/  @!P0 BRA `(.L_x_38) ;  /* 0x0000004c00d08947 */ /* 0x002fea0003800000 */
.L_x_116:
        /* <DEDUP_REMOVED lines=9> */
.L_x_118:
        /* <DEDUP_REMOVED lines=9> */
.L_x_120:
        /* <DEDUP_REMOVED lines=9> */
.L_x_122:
        /* <DEDUP_REMOVED lines=9> */
.L_x_124:
        /* <DEDUP_REMOVED lines=9> */
.L_x_126:
        /* <DEDUP_REMOVED lines=9> */
.L_x_128:
        /* <DEDUP_REMOVED lines=9> */
.L_x_130:
        /* <DEDUP_REMOVED lines=9> */
.L_x_132:
        /* <DEDUP_REMOVED lines=9> */
.L_x_134:
        /* <DEDUP_REMOVED lines=9> */
.L_x_136:
        /* <DEDUP_REMOVED lines=9> */
.L_x_138:
        /* <DEDUP_REMOVED lines=9> */
.L_x_140:
        /* <DEDUP_REMOVED lines=9> */
.L_x_142:
        /* <DEDUP_REMOVED lines=9> */
.L_x_144:
[----:B------:R-:W-:-:S04]  /*2d20*/  UIADD3 UR6, UPT, UPT, UR6, 0x1, URZ ;  /* 0x0000000106067890 */ /* 0x000fc8000fffe0ff */
[----:B------:R-:W-:-:S04]  /*2d30*/  UISETP.NE.AND UP0, UPT, UR6, 0x11, UPT ;  /* 0x000000110600788c */ /* 0x000fc8000bf05270 */
[----:B------:R-:W-:Y:S02]  /*2d40*/  USEL UR5, URZ, 0x1, UP0 ;  /* 0x00000001ff057887 */ /* 0x000fe40008000000 */
[----:B------:R-:W-:-:S04]  /*2d50*/  USEL UR6, UR6, URZ, UP0 ;  /* 0x000000ff06067287 */ /* 0x000fc80008000000 */
[----:B------:R-:W-:Y:S01]  /*2d60*/  ULEA UR6, UR6, UR4, 0x3 ;  /* 0x0000000406067291 */ /* 0x000fe2000f8e18ff */
[----:B-1----:R-:W-:-:S04]  /*2d70*/  LOP3.LUT R3, R2, UR5, RZ, 0x3c, !PT ;  /* 0x0000000502037c12 */ /* 0x002fc8000f8e3cff */
[----:B------:R-:W-:Y:S01]  /*2d80*/  SHF.L.U32 R3, R3, 0x1f, RZ ;  /* 0x0000001f03037819 */ /* 0x000fe200000006ff */
[----:B----4-:R-:W-:-:S07]  /*2d90*/  IMAD.U32 R0, RZ, RZ, UR6 ;  /* 0x00000006ff007e24 */ /* 0x010fce000f8e00ff */
.L_x_53:
[----:B-1----:R1:W2:Y:S02]  /*2da0*/  SYNCS.PHASECHK.TRANS64.TRYWAIT P0, [R0+URZ], R3 ;  /* 0x00000003000075a7 */ /* 0x0022a400080011ff */
[----:B--2---:R-:W-:Y:S05]  /*2db0*/  @!P0 NANOSLEEP.SYNCS 0x989680 ;  /* 0x009896800000895d */ /* 0x004fea0003900000 */
[----:B------:R-:W2:Y:S02]  /*2dc0*/  @!P0 SYNCS.PHASECHK.TRANS64 P0, [R0+URZ], R3 ;  /* 0x00000003000085a7 */ /* 0x000ea400080010ff */
[----:B--2---:R-:W-:Y:S05]  /*2dd0*/  @P0 EXIT ;  /* 0x000000000000094d */ /* 0x004fea0003800000 */
[----:B------:R-:W-:Y:S05]  /*2de0*/  BRA `(.L_x_53) ;  /* 0xfffffffc00ec7947 */ /* 0x000fea000383ffff */
.L_x_18:
[----:B------:R-:W-:-:S04]  /*2df0*/  UISETP.NE.AND UP1, UPT, UR37, URZ, UPT ;  /* 0x000000ff2500728c */ /* 0x000fc8000bf25270 */
[----:B------:R-:W-:-:S09]  /*2e00*/  UISETP.NE.OR UP1, UPT, UR8, 0x1, UP1 ;  /* 0x000000010800788c */ /* 0x000fd20008f25670 */
[----:B------:R-:W-:Y:S05]  /*2e10*/  BRA.U UP1, `(.L_x_54) ;  /* 0x0000000501487547 */ /* 0x000fea000b800000 */
[----:B------:R-:W-:Y:S01]  /*2e20*/  ISETP.NE.AND P2, PT, R2, RZ, PT ;  /* 0x000000ff0200720c */ /* 0x000fe20003f45270 */
[----:B------:R-:W-:Y:S01]  /*2e30*/  IMAD.MOV.U32 R12, RZ, RZ, 0x1 ;  /* 0x00000001ff0c7424 */ /* 0x000fe200078e00ff */
[----:B------:R-:W-:Y:S02]  /*2e40*/  CS2R R10, SRZ ;  /* 0x00000000000a7805 */ /* 0x000fe4000001ff00 */
[----:B------:R-:W-:Y:S01]  /*2e50*/  CS2R R8, SRZ ;  /* 0x0000000000087805 */ /* 0x000fe2000001ff00 */
[----:B------:R-:W-:Y:S01]  /*2e60*/  UMOV UR4, 0x400 ;  /* 0x0000040000047882 */ /* 0x000fe20000000000 */
[----:B------:R-:W-:Y:S01]  /*2e70*/  UMOV UR6, URZ ;  /* 0x000000ff00067c82 */ /* 0x000fe20008000000 */
[----:B------:R-:W-:-:S12]  /*2e80*/  ULEA UR37, UR37, UR4, 0x18 ;  /* 0x0000000425257291 */ /* 0x000fd8000f8ec0ff */
.L_x_58:
[----:B------:R-:W-:Y:S02]  /*2e90*/  LEA R0, R8, UR37, 0x3 ;  /* 0x0000002508007c11 */ /* 0x000fe4000f8e18ff */
[----:B------:R-:W-:-:S03]  /*2ea0*/  SHF.L.U32 R5, R9, 0x1f, RZ ;  /* 0x0000001f09057819 */ /* 0x000fc600000006ff */
[----:B------:R-:W-:Y:S01]  /*2eb0*/  VIADD R4, R0, 0x1a0 ;  /* 0x000001a000047836 */ /* 0x000fe20000000000 */
[----:B------:R-:W1:Y:S02]  /*2ec0*/  SYNCS.PHASECHK.TRANS64.TRYWAIT P0, [R0+URZ+0x190], R5 ;  /* 0x00019005000075a7 */ /* 0x000e6400080011ff */
[----:B-1----:R-:W-:Y:S05]  /*2ed0*/  @!P0 BRA `(.L_x_55) ;  /* 0x0000004800d08947 */ /* 0x002fea0003800000 */
.L_x_145:
[----:B------:R-:W-:Y:S01]  /*2ee0*/  ULEA UR5, UR6, UR37, 0x3 ;  /* 0x0000002506057291 */ /* 0x000fe2000f8e18ff */
[----:B------:R-:W-:Y:S02]  /*2ef0*/  PRMT R4, RZ, 0x654, R4 ;  /* 0x00000654ff047816 */ /* 0x000fe40000000004 */
[----:B-1----:R-:W-:Y:S01]  /*2f00*/  SHF.L.U32 R5, R12, 0x1f, RZ ;  /* 0x0000001f0c057819 */ /* 0x002fe200000006ff */
[----:B------:R-:W-:Y:S01]  /*2f10*/  UIADD3 UR4, UPT, UPT, UR5, 0x130, URZ ;  /* 0x0000013005047890 */ /* 0x000fe2000fffe0ff */
[----:B------:R1:W-:Y:S05]  /*2f20*/  SYNCS.ARRIVE.TRANS64.RED.A1T0 RZ, [R4+URZ], RZ ;  /* 0x000000ff04ff79a7 */ /* 0x0003ea00081004ff */
[----:B------:R-:W-:Y:S01]  /*2f30*/  IMAD.U32 R7, RZ, RZ, UR4 ;  /* 0x00000004ff077e24 */ /* 0x000fe2000f8e00ff */
[----:B------:R-:W2:Y:S04]  /*2f40*/  SYNCS.PHASECHK.TRANS64.TRYWAIT P0, [UR5+0x140], R5 ;  /* 0x00014005ff0075a7 */ /* 0x000ea80008001105 */
[----:B------:R-:W-:Y:S01]  /*2f50*/  PRMT R6, R2, 0x654, R7 ;  /* 0x0000065402067816 */ /* 0x000fe20000000007 */
[----:B-1----:R-:W-:Y:S01]  /*2f60*/  @!P2 IMAD.MOV.U32 R4, RZ, RZ, 0x10 ;  /* 0x00000010ff04a424 */ /* 0x002fe200078e00ff */
[----:B--2---:R-:W-:Y:S06]  /*2f70*/  @!P0 BRA `(.L_x_56) ;  /* 0x0000004800bc8947 */ /* 0x004fec0003800000 */
.L_x_147:
[----:B------:R-:W-:Y:S01]  /*2f80*/  ULEA UR4, UR6, UR37, 0x4 ;  /* 0x0000002506047291 */ /* 0x000fe2000f8e20ff */
[----:B------:R-:W-:Y:S01]  /*2f90*/  SEL R3, R6, R3, !P2 ;  /* 0x0000000306037207 */ /* 0x000fe20005000000 */
[----:B------:R-:W-:Y:S01]  /*2fa0*/  UIADD3 UR5, UPT, UPT, UR5, 0x130, URZ ;  /* 0x0000013005057890 */ /* 0x000fe2000fffe0ff */
[----:B-1----:R-:W-:Y:S01]  /*2fb0*/  LEA R0, R11, UR37, 0x3 ;  /* 0x000000250b007c11 */ /* 0x002fe2000f8e18ff */
[----:B------:R-:W-:Y:S01]  /*2fc0*/  UIADD3 UR4, UPT, UPT, UR4, 0x1c0, URZ ;  /* 0x000001c004047890 */ /* 0x000fe2000fffe0ff */
[----:B------:R-:W-:Y:S01]  /*2fd0*/  SHF.L.U32 R5, R10, 0x1f, RZ ;  /* 0x0000001f0a057819 */ /* 0x000fe200000006ff */
[----:B------:R1:W-:Y:S01]  /*2fe0*/  @!P2 SYNCS.ARRIVE.TRANS64.RED RZ, [R3+URZ], R4 ;  /* 0x0000000403ffa9a7 */ /* 0x0003e200080004ff */
[----:B------:R-:W-:Y:S01]  /*2ff0*/  UIADD3 UR6, UPT, UPT, UR6, 0x1, URZ ;  /* 0x0000000106067890 */ /* 0x000fe2000fffe0ff */
[----:B------:R-:W-:-:S03]  /*3000*/  VIADD R8, R8, 0x1 ;  /* 0x0000000108087836 */ /* 0x000fc60000000000 */
[----:B------:R-:W-:Y:S02]  /*3010*/  UISETP.NE.AND UP0, UPT, UR6, 0x2, UPT ;  /* 0x000000020600788c */ /* 0x000fe4000bf05270 */
[----:B------:R-:W-:Y:S06]  /*3020*/  UGETNEXTWORKID.BROADCAST [UR4], [UR5] ;  /* 0x00000000040073ca */ /* 0x000fec0008000100 */
[----:B------:R-:W-:Y:S01]  /*3030*/  USEL UR4, URZ, 0x1, UP0 ;  /* 0x00000001ff047887 */ /* 0x000fe20008000000 */
[----:B------:R-:W-:Y:S01]  /*3040*/  ISETP.NE.AND P0, PT, R8, 0x2, PT ;  /* 0x000000020800780c */ /* 0x000fe20003f05270 */
[----:B------:R-:W-:Y:S01]  /*3050*/  USEL UR6, UR6, URZ, UP0 ;  /* 0x000000ff06067287 */ /* 0x000fe20008000000 */
[----:B------:R-:W2:Y:S03]  /*3060*/  SYNCS.PHASECHK.TRANS64.TRYWAIT P1, [R0+URZ+0x130], R5 ;  /* 0x00013005000075a7 */ /* 0x000ea600080211ff */
[----:B------:R-:W-:Y:S01]  /*3070*/  LOP3.LUT R12, R12, UR4, RZ, 0x3c, !PT ;  /* 0x000000040c0c7c12 */ /* 0x000fe2000f8e3cff */
[----:B-12---:R-:W-:Y:S07]  /*3080*/  @!P1 BRA `(.L_x_57) ;  /* 0x0000004800909947 */ /* 0x006fee0003800000 */
.L_x_148:
[C---:B------:R-:W-:Y:S01]  /*3090*/  LEA R4, R11.reuse, UR37, 0x4 ;  /* 0x000000250b047c11 */ /* 0x040fe2000f8e20ff */
[----:B-1----:R-:W-:Y:S01]  /*30a0*/  VIADD R0, R0, 0x140 ;  /* 0x0000014000007836 */ /* 0x002fe20000000000 */
[----:B------:R-:W-:Y:S01]  /*30b0*/  SEL R8, R8, RZ, P0 ;  /* 0x000000ff08087207 */ /* 0x000fe20000000000 */
[----:B------:R-:W-:-:S03]  /*30c0*/  VIADD R11, R11, 0x1 ;  /* 0x000000010b0b7836 */ /* 0x000fc60000000000 */
[----:B------:R-:W1:Y:S01]  /*30d0*/  LDS.128 R4, [R4+0x1c0] ;  /* 0x0001c00004047984 */ /* 0x000e620000000c00 */
[----:B------:R-:W-:Y:S02]  /*30e0*/  PRMT R0, RZ, 0x654, R0 ;  /* 0x00000654ff007816 */ /* 0x000fe40000000000 */
[C---:B------:R-:W-:Y:S01]  /*30f0*/  ISETP.NE.AND P1, PT, R11.reuse, 0x2, PT ;  /* 0x000000020b00780c */ /* 0x040fe20003f25270 */
[----:B------:R-:W-:Y:S01]  /*3100*/  @!PT LDS RZ, [RZ] ;  /* 0x00000000fffff984 */ /* 0x000fe20000000800 */
[----:B------:R-:W-:Y:S01]  /*3110*/  @!PT LDS RZ, [RZ] ;  /* 0x00000000fffff984 */ /* 0x000fe20000000800 */
[----:B------:R-:W-:Y:S01]  /*3120*/  @!PT LDS RZ, [RZ] ;  /* 0x00000000fffff984 */ /* 0x000fe20000000800 */
[----:B------:R-:W-:Y:S01]  /*3130*/  @!PT LDS RZ, [RZ] ;  /* 0x00000000fffff984 */ /* 0x000fe20000000800 */
[----:B------:R2:W-:Y:S06]  /*3140*/  MEMBAR.ALL.CTA ;  /* 0x0000000000007992 */ /* 0x0005ec0000008000 */
[----:B--2---:R-:W2:Y:S01]  /*3150*/  FENCE.VIEW.ASYNC.S ;  /* 0x00000000000073c6 */ /* 0x004ea20000000000 */
[----:B------:R-:W-:Y:S01]  /*3160*/  SEL R11, R11, RZ, P1 ;  /* 0x000000ff0b0b7207 */ /* 0x000fe20000800000 */
[----:B--2---:R2:W-:Y:S01]  /*3170*/  SYNCS.ARRIVE.TRANS64.RED.A1T0 RZ, [R0+URZ], RZ ;  /* 0x000000ff00ff79a7 */ /* 0x0045e200081004ff */
[----:B-1----:R-:W-:-:S02]  /*3180*/  LOP3.LUT P3, RZ, R6, 0x1, RZ, 0xc0, !PT ;  /* 0x0000000106ff7812 */ /* 0x002fc4000786c0ff */
[----:B------:R-:W-:-:S04]  /*3190*/  SEL R5, RZ, 0x1, P1 ;  /* 0x00000001ff057807 */ /* 0x000fc80000800000 */
[----:B------:R-:W-:Y:S02]  /*31a0*/  LOP3.LUT R10, R10, R5, RZ, 0x3c, !PT ;  /* 0x000000050a0a7212 */ /* 0x000fe400078e3cff */
[----:B--2---:R-:W-:-:S04]  /*31b0*/  SEL R0, RZ, 0x1, P0 ;  /* 0x00000001ff007807 */ /* 0x004fc80000000000 */
[----:B------:R-:W-:Y:S01]  /*31c0*/  LOP3.LUT R9, R9, R0, RZ, 0x3c, !PT ;  /* 0x0000000009097212 */ /* 0x000fe200078e3cff */
[----:B------:R-:W-:Y:S06]  /*31d0*/  @P3 BRA `(.L_x_58) ;  /* 0xfffffffc002c3947 */ /* 0x000fec000383ffff */
[----:B------:R-:W-:Y:S01]  /*31e0*/  ULEA UR5, UR6, UR37, 0x3 ;  /* 0x0000002506057291 */ /* 0x000fe2000f8e18ff */
[----:B------:R-:W-:-:S08]  /*31f0*/  SHF.L.U32 R3, R12, 0x1f, RZ ;  /* 0x0000001f0c037819 */ /* 0x000fd000000006ff */
[----:B------:R-:W1:Y:S02]  /*3200*/  SYNCS.PHASECHK.TRANS64 P0, [UR5+0x140], R3 ;  /* 0x00014003ff0075a7 */ /* 0x000e640008001005 */
[----:B-1----:R-:W-:Y:S05]  /*3210*/  @P0 BRA `(.L_x_59) ;  /* 0x0000000000080947 */ /* 0x002fea0003800000 */
[----:B------:R-:W1:Y:S02]  /*3220*/  SYNCS.PHASECHK.TRANS64.TRYWAIT P0, [UR5+0x140], R3 ;  /* 0x00014003ff0075a7 */ /* 0x000e640008001105 */
[----:B-1----:R-:W-:Y:S05]  /*3230*/  @!P0 BRA `(.L_x_60) ;  /* 0x0000004800388947 */ /* 0x002fea0003800000 */
.L_x_59:
[----:B------:R-:W-:-:S04]  /*3240*/  UIADD3 UR4, UPT, UPT, UR6, 0x1, URZ ;  /* 0x0000000106047890 */ /* 0x000fc8000fffe0ff */
[----:B------:R-:W-:-:S04]  /*3250*/  UISETP.NE.AND UP0, UPT, UR4, 0x2, UPT ;  /* 0x000000020400788c */ /* 0x000fc8000bf05270 */
[----:B------:R-:W-:Y:S02]  /*3260*/  USEL UR7, URZ, 0x1, UP0 ;  /* 0x00000001ff077887 */ /* 0x000fe40008000000 */
[----:B------:R-:W-:-:S04]  /*3270*/  USEL UR4, UR4, URZ, UP0 ;  /* 0x000000ff04047287 */ /* 0x000fc80008000000 */
[----:B------:R-:W-:Y:S01]  /*3280*/  ULEA UR4, UR4, UR37, 0x3 ;  /* 0x0000002504047291 */ /* 0x000fe2000f8e18ff */
[----:B-1----:R-:W-:-:S04]  /*3290*/  LOP3.LUT R3, R12, UR7, RZ, 0x3c, !PT ;  /* 0x000000070c037c12 */ /* 0x002fc8000f8e3cff */
[----:B------:R-:W-:-:S04]  /*32a0*/  SHF.L.U32 R0, R3, 0x1f, RZ ;  /* 0x0000001f03007819 */ /* 0x000fc800000006ff */
[----:B------:R-:W1:Y:S02]  /*32b0*/  SYNCS.PHASECHK.TRANS64 P0, [UR4+0x140], R0 ;  /* 0x00014000ff0075a7 */ /* 0x000e640008001004 */
[----:B-1----:R-:W-:Y:S05]  /*32c0*/  @P0 EXIT ;  /* 0x000000000000094d */ /* 0x002fea0003800000 */
[----:B------:R-:W-:Y:S02]  /*32d0*/  SHF.L.U32 R3, R3, 0x1f, RZ ;  /* 0x0000001f03037819 */ /* 0x000fe400000006ff */
[----:B------:R-:W-:-:S07]  /*32e0*/  MOV R0, UR4 ;  /* 0x0000000400007c02 */ /* 0x000fce0008000f00 */
.L_x_61:
[----:B-1----:R1:W2:Y:S02]  /*32f0*/  SYNCS.PHASECHK.TRANS64.TRYWAIT P0, [R0+URZ+0x140], R3 ;  /* 0x00014003000075a7 */ /* 0x0022a400080011ff */
[----:B--2---:R-:W-:Y:S05]  /*3300*/  @!P0 NANOSLEEP.SYNCS 0x989680 ;  /* 0x009896800000895d */ /* 0x004fea0003900000 */
[----:B------:R-:W2:Y:S02]  /*3310*/  @!P0 SYNCS.PHASECHK.TRANS64 P0, [R0+URZ+0x140], R3 ;  /* 0x00014003000085a7 */ /* 0x000ea400080010ff */
[----:B--2---:R-:W-:Y:S05]  /*3320*/  @P0 EXIT ;  /* 0x000000000000094d */ /* 0x004fea0003800000 */
[----:B------:R-:W-:Y:S05]  /*3330*/  BRA `(.L_x_61) ;  /* 0xfffffffc00ec7947 */ /* 0x000fea000383ffff */
.L_x_54:
[----:B------:R-:W-:-:S09]  /*3340*/  UISETP.NE.AND UP1, UPT, UR8, URZ, UPT ;  /* 0x000000ff0800728c */ /* 0x000fd2000bf25270 */
[----:B------:R-:W-:Y:S05]  /*3350*/  BRA.U UP1, `(.L_x_62) ;  /* 0x0000000d017c7547 */ /* 0x000fea000b800000 */
[----:B------:R-:W-:Y:S01]  /*3360*/  UMOV UR4, 0x40 ;  /* 0x0000004000047882 */ /* 0x000fe20000000000 */
[----:B------:R-:W-:Y:S01]  /*3370*/  NOP ;  /* 0x0000000000007918 */ /* 0x000fe20000000000 */
[----:B------:R-:W-:Y:S01]  /*3380*/  ULEA UR4, UR37, UR4, 0x18 ;  /* 0x0000000425047291 */ /* 0x000fe2000f8ec0ff */
[----:B------:R-:W-:Y:S02]  /*3390*/  UMOV UR5, 0x400 ;  /* 0x0000040000057882 */ /* 0x000fe40000000000 */
[----:B------:R-:W-:-:S06]  /*33a0*/  ULEA UR37, UR37, UR5, 0x18 ;  /* 0x0000000525257291 */ /* 0x000fcc000f8ec0ff */
[----:B------:R-:W1:Y:S02]  /*33b0*/  LDS.U8 R0, [UR4+0x1c] ;  /* 0x00001c04ff007984 */ /* 0x000e640008000000 */
[----:B-1----:R-:W-:-:S13]  /*33c0*/  ISETP.NE.AND P0, PT, R0, RZ, PT ;  /* 0x000000ff0000720c */ /* 0x002fda0003f05270 */
[----:B------:R-:W-:Y:S05]  /*33d0*/  @P0 BRA `(.L_x_63) ;  /* 0x0000000000580947 */ /* 0x000fea0003800000 */
[----:B------:R-:W-:-:S13]  /*33e0*/  ELECT P0, URZ, PT ;  /* 0x0000000000ff782f */ /* 0x000fda0003800000 */
[----:B------:R-:W-:Y:S05]  /*33f0*/  @!P0 BRA `(.L_x_64) ;  /* 0x0000000000608947 */ /* 0x000fea0003800000 */
[----:B------:R-:W-:Y:S01]  /*3400*/  UMOV UR5, 0x10 ;  /* 0x0000001000057882 */ /* 0x000fe20000000000 */
[----:B------:R-:W-:Y:S01]  /*3410*/  HFMA2 R0, -RZ, RZ, 0, 5.9604644775390625e-08 ;  /* 0x00000001ff007431 */ /* 0x000fe200000001ff */
[----:B------:R-:W-:-:S03]  /*3420*/  MOV R2, 0xffff ;  /* 0x0000ffff00027802 */ /* 0x000fc60000000f00 */
[----:B------:R-:W-:Y:S04]  /*3430*/  DEPBAR.LE SB1, 0x36 ;  /* 0x00009d800000791a */ /* 0x000fe80000000000 */
[----:B------:R-:W1:Y:S02]  /*3440*/  UTCATOMSWS.FIND_AND_SET.ALIGN UP0, UR5, UR5 ;  /* 0x00000005000575e3 */ /* 0x000e640008000800 */
[----:B-1----:R-:W-:Y:S01]  /*3450*/  MOV R3, UR5 ;  /* 0x0000000500037c02 */ /* 0x002fe20008000f00 */
[----:B------:R-:W-:Y:S06]  /*3460*/  BRA.U UP0, `(.L_x_65) ;  /* 0x0000000100187547 */ /* 0x000fec000b800000 */
.L_x_66:
[----:B------:R-:W-:Y:S05]  /*3470*/  NANOSLEEP 0x64 ;  /* 0x000000640000795d */ /* 0x000fea0003800000 */
[----:B------:R-:W-:-:S05]  /*3480*/  UMOV UR5, 0x10 ;  /* 0x0000001000057882 */ /* 0x000fca0000000000 */
[----:B------:R-:W-:Y:S04]  /*3490*/  DEPBAR.LE SB1, 0x36 ;  /* 0x00009d800000791a */ /* 0x000fe80000000000 */
[----:B------:R-:W1:Y:S02]  /*34a0*/  UTCATOMSWS.FIND_AND_SET.ALIGN UP0, UR5, UR5 ;  /* 0x00000005000575e3 */ /* 0x000e640008000800 */
[----:B-1----:R-:W-:Y:S01]  /*34b0*/  MOV R3, UR5 ;  /* 0x0000000500037c02 */ /* 0x002fe20008000f00 */
[----:B------:R-:W-:Y:S05]  /*34c0*/  BRA.U !UP0, `(.L_x_66) ;  /* 0xfffffffd08e87547 */ /* 0x000fea000b83ffff */
.L_x_65:
[-C--:B------:R-:W-:Y:S02]  /*34d0*/  SHF.L.U32 R2, R2, R3.reuse, RZ ;  /* 0x0000000302027219 */ /* 0x080fe400000006ff */
[----:B------:R-:W-:Y:S01]  /*34e0*/  SHF.L.U32 R0, R0, R3, RZ ;  /* 0x0000000300007219 */ /* 0x000fe200000006ff */
[----:B------:R-:W-:Y:S02]  /*34f0*/  IMAD.SHL.U32 R3, R3, 0x20, RZ ;  /* 0x0000002003037824 */ /* 0x000fe400078e00ff */
[----:B------:R1:W-:Y:S04]  /*3500*/  ATOMS.OR RZ, [UR4+0x14], R2 ;  /* 0x00001402ffff798c */ /* 0x0003e8000b000004 */
[----:B------:R1:W-:Y:S04]  /*3510*/  ATOMS.OR RZ, [UR4+0x18], R0 ;  /* 0x00001800ffff798c */ /* 0x0003e8000b000004 */
[----:B------:R1:W-:Y:S01]  /*3520*/  STS [UR37+0x1e0], R3 ;  /* 0x0001e003ff007988 */ /* 0x0003e20008000825 */
[----:B------:R-:W-:Y:S05]  /*3530*/  BRA `(.L_x_64) ;  /* 0x0000000000107947 */ /* 0x000fea0003800000 */
.L_x_63:
[----:B------:R-:W-:Y:S02]  /*3540*/  MOV R0, 0xffffffff ;  /* 0xffffffff00007802 */ /* 0x000fe40000000f00 */
[----:B------:R-:W-:-:S03]  /*3550*/  MOV R2, 0x3580 ;  /* 0x0000358000027802 */ /* 0x000fc60000000f00 */
[----:B------:R1:W-:Y:S04]  /*3560*/  STS [UR37+0x1e0], R0 ;  /* 0x0001e000ff007988 */ /* 0x0003e80008000825 */
[----:B-1-3-5:R-:W-:Y:S05]  /*3570*/  CALL.REL.NOINC `($__internal_1_$__cuda_sm10x_tcgen05_guardrail_trap_phase_invalid_during_alloc) ;  /* 0x0000004800b47944 */ /* 0x02afea0003c00000 */
.L_x_64:
[----:B------:R-:W-:Y:S05]  /*3580*/  WARPSYNC.ALL ;  /* 0x0000000000007948 */ /* 0x000fea0003800000 */
[----:B------:R-:W2:Y:S01]  /*3590*/  S2UR UR6, SR_CgaCtaId ;  /* 0x00000000000679c3 */ /* 0x000ea20000008800 */
[----:B------:R-:W-:Y:S01]  /*35a0*/  UMOV UR4, 0x400 ;  /* 0x0000040000047882 */ /* 0x000fe20000000000 */
[----:B------:R-:W-:-:S06]  /*35b0*/  NOP ;  /* 0x0000000000007918 */ /* 0x000fcc0000000000 */
[----:B------:R-:W-:Y:S06]  /*35c0*/  BAR.ARV 0x6, 0xa0 ;  /* 0x0182800000007b1d */ /* 0x000fec0000002000 */
[----:B------:R-:W4:Y:S01]  /*35d0*/  LDCU UR7, c[0x0][0x38c] ;  /* 0x00007180ff0777ac */ /* 0x000f220008000800 */
[----:B------:R-:W-:Y:S01]  /*35e0*/  IMAD.MOV.U32 R11, RZ, RZ, 0x1 ;  /* 0x00000001ff0b7424 */ /* 0x000fe200078e00ff */
[----:B------:R-:W-:Y:S01]  /*35f0*/  CS2R R8, SRZ ;  /* 0x0000000000087805 */ /* 0x000fe2000001ff00 */
[----:B------:R-:W-:Y:S01]  /*3600*/  IMAD.MOV.U32 R10, RZ, RZ, RZ ;  /* 0x000000ffff0a7224 */ /* 0x000fe200078e00ff */
[----:B------:R-:W-:Y:S01]  /*3610*/  UMOV UR18, URZ ;  /* 0x000000ff00127c82 */ /* 0x000fe20008000000 */
[----:B------:R-:W-:Y:S01]  /*3620*/  UMOV UR17, URZ ;  /* 0x000000ff00117c82 */ /* 0x000fe20008000000 */
[----:B------:R-:W-:Y:S01]  /*3630*/  UMOV UR22, 0x0 ;  /* 0x0000000000167882 */ /* 0x000fe20000000000 */
[----:B------:R-:W-:Y:S01]  /*3640*/  UMOV UR23, 0x81004a0 ;  /* 0x081004a000177882 */ /* 0x000fe20000000000 */
[----:B------:R-:W-:Y:S01]  /*3650*/  UMOV UR20, 0x0 ;  /* 0x0000000000147882 */ /* 0x000fe20000000000 */
[----:B------:R-:W-:Y:S01]  /*3660*/  UMOV UR21, 0x81004a0 ;  /* 0x081004a000157882 */ /* 0x000fe20000000000 */
[----:B--2---:R-:W-:Y:S01]  /*3670*/  ULEA UR6, UR6, UR4, 0x18 ;  /* 0x0000000406067291 */ /* 0x004fe2000f8ec0ff */
[----:B------:R-:W2:Y:S03]  /*3680*/  LDCU UR4, c[0x0][0x38c] ;  /* 0x00007180ff0477ac */ /* 0x000ea60008000800 */
[----:B------:R-:W-:-:S02]  /*3690*/  UIADD3 UR11, UPT, UPT, UR6, 0x4400, URZ ;  /* 0x00004400060b7890 */ /* 0x000fc4000fffe0ff */
[----:B----4-:R-:W-:-:S03]  /*36a0*/  UIADD3 UR7, UPT, UPT, UR7, 0x3f, URZ ;  /* 0x0000003f07077890 */ /* 0x010fc6000fffe0ff */
[----:B-1----:R-:W1:Y:S01]  /*36b0*/  LDS R0, [UR6+0x1e0] ;  /* 0x0001e006ff007984 */ /* 0x002e620008000800 */
[----:B------:R-:W-:Y:S02]  /*36c0*/  UIADD3 UR12, UPT, UPT, UR6, 0x26400, URZ ;  /* 0x00026400060c7890 */ /* 0x000fe4000fffe0ff */
[----:B------:R-:W-:Y:S02]  /*36d0*/  USHF.R.S32.HI UR5, URZ, 0x1f, UR7 ;  /* 0x0000001fff057899 */ /* 0x000fe40008011407 */
[----:B------:R-:W-:Y:S02]  /*36e0*/  USHF.R.U32.HI UR11, URZ, 0x4, UR11 ;  /* 0x00000004ff0b7899 */ /* 0x000fe4000801160b */
[----:B------:R-:W-:Y:S02]  /*36f0*/  ULEA.HI UR5, UR5, UR7, URZ, 0x6 ;  /* 0x0000000705057291 */ /* 0x000fe4000f8f30ff */
[----:B------:R-:W-:Y:S02]  /*3700*/  USHF.R.U32.HI UR12, URZ, 0x4, UR12 ;  /* 0x00000004ff0c7899 */ /* 0x000fe4000801160c */
[----:B------:R-:W-:-:S02]  /*3710*/  USHF.R.S32.HI UR5, URZ, 0x6, UR5 ;  /* 0x00000006ff057899 */ /* 0x000fc40008011405 */
[----:B------:R-:W-:Y:S02]  /*3720*/  ULOP3.LUT UR11, UR11, 0x3fff, URZ, 0xc0, !UPT ;  /* 0x00003fff0b0b7892 */ /* 0x000fe4000f8ec0ff */
[----:B------:R-:W-:Y:S02]  /*3730*/  UISETP.LT.AND UP0, UPT, UR5, 0x1, UPT ;  /* 0x000000010500788c */ /* 0x000fe4000bf01270 */
[----:B------:R-:W-:Y:S02]  /*3740*/  ULOP3.LUT UR12, UR12, 0x3fff, URZ, 0xc0, !UPT ;  /* 0x00003fff0c0c7892 */ /* 0x000fe4000f8ec0ff */
[----:B------:R-:W-:Y:S02]  /*3750*/  USEL UR10, UR5, 0x1, !UP0 ;  /* 0x00000001050a7887 */ /* 0x000fe4000c000000 */
[----:B------:R-:W-:Y:S02]  /*3760*/  ULOP3.LUT UR11, UR11, 0x10000, URZ, 0xfc, !UPT ;  /* 0x000100000b0b7892 */ /* 0x000fe4000f8efcff */
[----:B------:R-:W-:-:S02]  /*3770*/  ULOP3.LUT UR12, UR12, 0x10000, URZ, 0xfc, !UPT ;  /* 0x000100000c0c7892 */ /* 0x000fc4000f8efcff */
[----:B------:R-:W-:Y:S02]  /*3780*/  UIADD3 UR10, UPT, UPT, -UR10, URZ, URZ ;  /* 0x000000ff0a0a7290 */ /* 0x000fe4000fffe1ff */
[----:B--2---:R-:W-:Y:S01]  /*3790*/  UISETP.GE.AND UP3, UPT, UR4, 0x1, UPT ;  /* 0x000000010400788c */ /* 0x004fe2000bf66270 */
[----:B-1----:R-:W-:-:S15]  /*37a0*/  R2UR UR19, R0 ;  /* 0x00000000001372ca */ /* 0x002fde00000e0000 */
.L_x_73:
[----:B------:R-:W-:Y:S02]  /*37b0*/  LEA R0, R10, UR6, 0x3 ;  /* 0x000000060a007c11 */ /* 0x000fe4000f8e18ff */
[----:B------:R-:W-:Y:S02]  /*37c0*/  SHF.L.U32 R5, R9, 0x1f, RZ ;  /* 0x0000001f09057819 */ /* 0x000fe400000006ff */
[----:B------:R-:W-:Y:S01]  /*37d0*/  PLOP3.LUT P0, PT, PT, PT, UP3, 0x80, 0x8 ;  /* 0x000000000008781c */ /* 0x000fe20003f0f038 */
[----:B------:R-:W-:Y:S01]  /*37e0*/  VIADD R3, R0, 0x140 ;  /* 0x0000014000037836 */ /* 0x000fe20000000000 */
[----:B-1----:R-:W1:Y:S02]  /*37f0*/  SYNCS.PHASECHK.TRANS64.TRYWAIT P1, [R0+URZ+0x130], R5 ;  /* 0x00013005000075a7 */ /* 0x002e6400080211ff */
[----:B-1--4-:R-:W-:Y:S09]  /*3800*/  @!P1 BRA `(.L_x_67) ;  /* 0x0000004000dc9947 */ /* 0x012ff20003800000 */
.L_x_150:
[----:B------:R-:W-:Y:S01]  /*3810*/  LEA R4, R10, UR6, 0x4 ;  /* 0x000000060a047c11 */ /* 0x000fe2000f8e20ff */
[----:B------:R-:W-:Y:S01]  /*3820*/  @UP3 ULEA UR4, UR17, UR6, 0x3 ;  /* 0x0000000611043291 */ /* 0x000fe2000f8e18ff */
[----:B------:R-:W-:Y:S01]  /*3830*/  PLOP3.LUT P2, PT, PT, PT, PT, 0x80, 0x8 ;  /* 0x000000000008781c */ /* 0x000fe20003f4f070 */
[----:B------:R-:W-:Y:S01]  /*3840*/  ULEA UR8, UR18, UR6, 0x3 ;  /* 0x0000000612087291 */ /* 0x000fe2000f8e18ff */
[----:B------:R-:W-:Y:S01]  /*3850*/  PRMT R3, RZ, 0x654, R3 ;  /* 0x00000654ff037816 */ /* 0x000fe20000000003 */
[----:B------:R-:W-:Y:S01]  /*3860*/  ULEA UR9, UR18, UR19, 0x6 ;  /* 0x0000001312097291 */ /* 0x000fe2000f8e30ff */
[----:B-1----:R-:W1:Y:S01]  /*3870*/  LDS.128 R4, [R4+0x1c0] ;  /* 0x0001c00004047984 */ /* 0x002e620000000c00 */
[----:B------:R-:W-:Y:S02]  /*3880*/  @P0 SHF.L.U32 R2, R8, 0x1f, RZ ;  /* 0x0000001f08020819 */ /* 0x000fe400000006ff */
[----:B------:R-:W-:Y:S01]  /*3890*/  SHF.L.U32 R0, R11, 0x1f, RZ ;  /* 0x0000001f0b007819 */ /* 0x000fe200000006ff */
[----:B------:R-:W-:Y:S01]  /*38a0*/  @!PT LDS RZ, [RZ] ;  /* 0x00000000fffff984 */ /* 0x000fe20000000800 */
[----:B------:R-:W-:Y:S01]  /*38b0*/  @!PT LDS RZ, [RZ] ;  /* 0x00000000fffff984 */ /* 0x000fe20000000800 */
[----:B------:R-:W-:Y:S01]  /*38c0*/  @!PT LDS RZ, [RZ] ;  /* 0x00000000fffff984 */ /* 0x000fe20000000800 */
[----:B------:R-:W-:Y:S01]  /*38d0*/  @!PT LDS RZ, [RZ] ;  /* 0x00000000fffff984 */ /* 0x000fe20000000800 */
[----:B------:R2:W-:Y:S06]  /*38e0*/  MEMBAR.ALL.CTA ;  /* 0x0000000000007992 */ /* 0x0005ec0000008000 */
[----:B--2---:R-:W2:Y:S02]  /*38f0*/  FENCE.VIEW.ASYNC.S ;  /* 0x00000000000073c6 */ /* 0x004ea40000000000 */
[----:B--2---:R2:W-:Y:S01]  /*3900*/  SYNCS.ARRIVE.TRANS64.RED.A1T0 RZ, [R3+URZ], RZ ;  /* 0x000000ff03ff79a7 */ /* 0x0045e200081004ff */
[----:B------:R2:W4:Y:S01]  /*3910*/  @P0 SYNCS.PHASECHK.TRANS64.TRYWAIT P2, [UR4], R2 ;  /* 0x00000002ff0005a7 */ /* 0x0005220008041104 */
[----:B-1----:R-:W-:Y:S01]  /*3920*/  LOP3.LUT P1, RZ, R6, 0x1, RZ, 0xc0, !PT ;  /* 0x0000000106ff7812 */ /* 0x002fe2000782c0ff */
[----:B------:R-:W1:Y:S02]  /*3930*/  SYNCS.PHASECHK.TRANS64.TRYWAIT P0, [UR8+0x170], R0 ;  /* 0x00017000ff0075a7 */ /* 0x000e640008001108 */
[----:B-12-4-:R-:W-:Y:S10]  /*3940*/  @!P0 BRA `(.L_x_68) ;  /* 0x0000004000a08947 */ /* 0x016ff40003800000 */
.L_x_152:
[----:B------:R-:W-:Y:S01]  /*3950*/  IADD3 R10, PT, PT, R10, 0x1, RZ ;  /* 0x000000010a0a7810 */ /* 0x000fe20007ffe0ff */
[----:B------:R-:W-:Y:S06]  /*3960*/  BRA.U !UP3, `(.L_x_69) ;  /* 0x000000010b987547 */ /* 0x000fec000b800000 */
[----:B------:R-:W-:Y:S01]  /*3970*/  UPLOP3.LUT UP4, UPT, UPT, UPT, UPT, 0x40, 0x4 ;  /* 0x000000000004789c */ /* 0x000fe20003f8e870 */
[----:B------:R-:W-:Y:S01]  /*3980*/  UMOV UR16, UR10 ;  /* 0x0000000a00107c82 */ /* 0x000fe20008000000 */
[----:B------:R-:W-:Y:S01]  /*3990*/  UMOV UR15, UR5 ;  /* 0x00000005000f7c82 */ /* 0x000fe20008000000 */
[----:B------:R-:W-:-:S08]  /*39a0*/  UMOV UR14, UR17 ;  /* 0x00000011000e7c82 */ /* 0x000fd00008000000 */
.L_x_72:
[----:B------:R-:W-:Y:S02]  /*39b0*/  UIADD3 UR16, UPT, UPT, UR16, 0x1, URZ ;  /* 0x0000000110107890 */ /* 0x000fe4000fffe0ff */
[----:B--2---:R-:W-:Y:S02]  /*39c0*/  ULEA UR7, UR14, UR6, 0x3 ;  /* 0x000000060e077291 */ /* 0x004fe4000f8e18ff */
[----:B------:R-:W-:Y:S01]  /*39d0*/  UISETP.NE.AND UP0, UPT, UR16, URZ, UPT ;  /* 0x000000ff1000728c */ /* 0x000fe2000bf05270 */
[----:B----4-:R-:W-:Y:S10]  /*39e0*/  @P2 BRA `(.L_x_70) ;  /* 0x00000000000c2947 */ /* 0x010ff40003800000 */
[----:B-1----:R-:W-:Y:S04]  /*39f0*/  SHF.L.U32 R3, R8, 0x1f, RZ ;  /* 0x0000001f08037819 */ /* 0x002fe800000006ff */
[----:B------:R-:W1:Y:S02]  /*3a00*/  SYNCS.PHASECHK.TRANS64.TRYWAIT P0, [UR7], R3 ;  /* 0x00000003ff0075a7 */ /* 0x000e640008001107 */
[----:B-1----:R-:W-:Y:S05]  /*3a10*/  @!P0 BRA `(.L_x_71) ;  /* 0x0000004000848947 */ /* 0x002fea0003800000 */
.L_x_70:
[----:B------:R-:W-:Y:S01]  /*3a20*/  UISETP.NE.AND UP1, UPT, UR15, 0x1, UPT ;  /* 0x000000010f00788c */ /* 0x000fe2000bf25270 */
[----:B------:R-:W-:Y:S01]  /*3a30*/  PLOP3.LUT P2, PT, PT, PT, PT, 0x80, 0x8 ;  /* 0x000000000008781c */ /* 0x000fe20003f4f070 */
[----:B------:R-:W-:Y:S02]  /*3a40*/  UIADD3 UR17, UPT, UPT, UR14, 0x1, URZ ;  /* 0x000000010e117890 */ /* 0x000fe4000fffe0ff */
[----:B------:R-:W-:Y:S02]  /*3a50*/  ULEA UR24, UR14, UR12, 0x8 ;  /* 0x0000000c0e187291 */ /* 0x000fe4000f8e40ff */
[----:B------:R-:W-:Y:S01]  /*3a60*/  UISETP.NE.AND UP2, UPT, UR17, 0x11, UPT ;  /* 0x000000111100788c */ /* 0x000fe2000bf45270 */
[----:B------:R-:W-:Y:S01]  /*3a70*/  PLOP3.LUT P0, PT, PT, PT, UP1, 0x80, 0x8 ;  /* 0x000000000008781c */ /* 0x000fe20003f0f018 */
[----:B------:R-:W-:Y:S02]  /*3a80*/  ULEA UR26, UR14, UR11, 0x9 ;  /* 0x0000000b0e1a7291 */ /* 0x000fe4000f8e48ff */
[----:B------:R-:W-:Y:S02]  /*3a90*/  USEL UR13, URZ, 0x1, UP2 ;  /* 0x00000001ff0d7887 */ /* 0x000fe40009000000 */
[----:B------:R-:W-:Y:S02]  /*3aa0*/  USEL UR17, UR17, URZ, UP2 ;  /* 0x000000ff11117287 */ /* 0x000fe40009000000 */
[----:B------:R-:W-:Y:S02]  /*3ab0*/  UIADD3 UR30, UPT, UPT, UR24, 0x2, URZ ;  /* 0x00000002181e7890 */ /* 0x000fe4000fffe0ff */
[----:B------:R-:W-:Y:S01]  /*3ac0*/  @UP1 ULEA UR4, UR17, UR6, 0x3 ;  /* 0x0000000611041291 */ /* 0x000fe2000f8e18ff */
[----:B------:R-:W-:Y:S01]  /*3ad0*/  LOP3.LUT R8, R8, UR13, RZ, 0x3c, !PT ;  /* 0x0000000d08087c12 */ /* 0x000fe2000f8e3cff */
[----:B------:R-:W-:Y:S02]  /*3ae0*/  UIADD3 UR28, UPT, UPT, UR26, 0x2, URZ ;  /* 0x000000021a1c7890 */ /* 0x000fe4000fffe0ff */
[----:B------:R-:W-:Y:S01]  /*3af0*/  UIADD3 UR7, UPT, UPT, UR7, 0x88, URZ ;  /* 0x0000008807077890 */ /* 0x000fe2000fffe0ff */
[----:B-1----:R-:W-:Y:S01]  /*3b00*/  @P0 SHF.L.U32 R0, R8, 0x1f, RZ ;  /* 0x0000001f08000819 */ /* 0x002fe200000006ff */
[----:B------:R-:W-:Y:S01]  /*3b10*/  UMOV UR25, 0x80004020 ;  /* 0x8000402000197882 */ /* 0x000fe20000000000 */
[----:B------:R-:W-:Y:S01]  /*3b20*/  UMOV UR27, 0x80004020 ;  /* 0x80004020001b7882 */ /* 0x000fe20000000000 */
[----:B------:R-:W-:Y:S01]  /*3b30*/  UMOV UR31, 0x80004020 ;  /* 0x80004020001f7882 */ /* 0x000fe20000000000 */
[----:B------:R2:W4:Y:S01]  /*3b40*/  @P0 SYNCS.PHASECHK.TRANS64.TRYWAIT P2, [UR4], R0 ;  /* 0x00000000ff0005a7 */ /* 0x0005220008041104 */
[----:B------:R-:W-:Y:S01]  /*3b50*/  UIADD3 UR15, UPT, UPT, UR15, -0x1, URZ ;  /* 0xffffffff0f0f7890 */ /* 0x000fe2000fffe0ff */
[----:B------:R2:W-:Y:S01]  /*3b60*/  UTCIMMA gdesc[UR26], gdesc[UR24], tmem[UR9], tmem[UR22], idesc[UR23], UP4 ;  /* 0x00ff16181a0075ea */ /* 0x0005e2000a000109 */
[----:B------:R-:W-:Y:S01]  /*3b70*/  UPLOP3.LUT UP4, UPT, UPT, UPT, UPT, 0x80, 0x8 ;  /* 0x000000000008789c */ /* 0x000fe20003f8f070 */
[----:B------:R-:W-:Y:S01]  /*3b80*/  UMOV UR29, 0x80004020 ;  /* 0x80004020001d7882 */ /* 0x000fe20000000000 */
[----:B------:R-:W-:Y:S01]  /*3b90*/  UMOV UR14, UR17 ;  /* 0x00000011000e7c82 */ /* 0x000fe20008000000 */
[----:B------:R2:W-:Y:S01]  /*3ba0*/  UTCIMMA gdesc[UR28], gdesc[UR30], tmem[UR9], tmem[UR20], idesc[UR21], UPT ;  /* 0x00ff141e1c0075ea */ /* 0x0005e2000b800109 */
[----:B------:R2:W-:Y:S01]  /*3bb0*/  UTCBAR [UR7], URZ ;  /* 0x000000ff070073e9 */ /* 0x0005e200080000ff */
[----:B------:R-:W-:Y:S06]  /*3bc0*/  BRA.U UP0, `(.L_x_72) ;  /* 0xfffffffd00787547 */ /* 0x000fec000b83ffff */
.L_x_69:
[----:B------:R-:W-:Y:S01]  /*3bd0*/  UIADD3 UR18, UPT, UPT, UR18, 0x1, URZ ;  /* 0x0000000112127890 */ /* 0x000fe2000fffe0ff */
[C---:B------:R-:W-:Y:S01]  /*3be0*/  ISETP.NE.AND P0, PT, R10.reuse, 0x2, PT ;  /* 0x000000020a00780c */ /* 0x040fe20003f05270 */
[----:B------:R-:W-:Y:S02]  /*3bf0*/  UIADD3 UR8, UPT, UPT, UR8, 0x150, URZ ;  /* 0x0000015008087890 */ /* 0x000fe4000fffe0ff */
[----:B------:R-:W-:Y:S01]  /*3c00*/  UISETP.NE.AND UP0, UPT, UR18, 0x4, UPT ;  /* 0x000000041200788c */ /* 0x000fe2000bf05270 */
[----:B-12---:R-:W-:Y:S02]  /*3c10*/  SEL R0, RZ, 0x1, P0 ;  /* 0x00000001ff007807 */ /* 0x006fe40000000000 */
[----:B------:R-:W-:Y:S01]  /*3c20*/  SEL R10, R10, RZ, P0 ;  /* 0x000000ff0a0a7207 */ /* 0x000fe20000000000 */
[----:B------:R-:W-:Y:S01]  /*3c30*/  USEL UR4, URZ, 0x1, UP0 ;  /* 0x00000001ff047887 */ /* 0x000fe20008000000 */
[----:B------:R-:W-:Y:S01]  /*3c40*/  LOP3.LUT R9, R9, R0, RZ, 0x3c, !PT ;  /* 0x0000000009097212 */ /* 0x000fe200078e3cff */
[----:B------:R-:W-:Y:S01]  /*3c50*/  USEL UR18, UR18, URZ, UP0 ;  /* 0x000000ff12127287 */ /* 0x000fe20008000000 */
[----:B------:R1:W-:Y:S03]  /*3c60*/  UTCBAR [UR8], URZ ;  /* 0x000000ff080073e9 */ /* 0x0003e600080000ff */
[----:B------:R-:W-:Y:S01]  /*3c70*/  LOP3.LUT R11, R11, UR4, RZ, 0x3c, !PT ;  /* 0x000000040b0b7c12 */ /* 0x000fe2000f8e3cff */
[----:B------:R-:W-:Y:S07]  /*3c80*/  @P1 BRA `(.L_x_73) ;  /* 0xfffffff800c81947 */ /* 0x000fee000383ffff */
[----:B------:R-:W2:Y:S01]  /*3c90*/  S2UR UR4, SR_CgaCtaId ;  /* 0x00000000000479c3 */ /* 0x000ea20000008800 */
[----:B------:R-:W-:Y:S01]  /*3ca0*/  ELECT P0, URZ, PT ;  /* 0x0000000000ff782f */ /* 0x000fe20003800000 */
[----:B------:R-:W-:Y:S01]  /*3cb0*/  IMAD.MOV.U32 R0, RZ, RZ, 0x1 ;  /* 0x00000001ff007424 */ /* 0x000fe200078e00ff */
[----:B------:R-:W-:Y:S01]  /*3cc0*/  UIADD3 UR6, UPT, UPT, UR6, 0x170, URZ ;  /* 0x0000017006067890 */ /* 0x000fe2000fffe0ff */
[----:B------:R-:W-:Y:S01]  /*3cd0*/  SHF.L.U32 R3, R11, 0x1f, RZ ;  /* 0x0000001f0b037819 */ /* 0x000fe200000006ff */
[----:B------:R-:W-:-:S03]  /*3ce0*/  UMOV UR5, 0x40 ;  /* 0x0000004000057882 */ /* 0x000fc60000000000 */
[----:B------:R-:W-:Y:S01]  /*3cf0*/  UVIRTCOUNT.DEALLOC.SMPOOL 0x80 ;  /* 0x000000800000784c */ /* 0x000fe20000000000 */
[----:B--2---:R-:W-:Y:S02]  /*3d00*/  ULEA UR4, UR4, UR5, 0x18 ;  /* 0x0000000504047291 */ /* 0x004fe4000f8ec0ff */
[----:B------:R-:W-:-:S07]  /*3d10*/  ULEA UR5, UR18, UR6, 0x3 ;  /* 0x0000000612057291 */ /* 0x000fce000f8e18ff */
[----:B------:R2:W-:Y:S02]  /*3d20*/  @P0 STS.U8 [UR4+0x1c], R0 ;  /* 0x00001c00ff000988 */ /* 0x0005e40008000004 */
[----:B------:R-:W3:Y:S02]  /*3d30*/  SYNCS.PHASECHK.TRANS64.TRYWAIT P0, [UR5], R3 ;  /* 0x00000003ff0075a7 */ /* 0x000ee40008001105 */
[----:B--23--:R-:W-:Y:S05]  /*3d40*/  @!P0 BRA `(.L_x_74) ;  /* 0x0000003c00d08947 */ /* 0x00cfea0003800000 */
.L_x_155:
[----:B------:R-:W-:-:S04]  /*3d50*/  UIADD3 UR7, UPT, UPT, UR18, 0x1, URZ ;  /* 0x0000000112077890 */ /* 0x000fc8000fffe0ff */
[----:B------:R-:W-:-:S04]  /*3d60*/  UISETP.NE.AND UP0, UPT, UR7, 0x4, UPT ;  /* 0x000000040700788c */ /* 0x000fc8000bf05270 */
[----:B-1----:R-:W-:Y:S02]  /*3d70*/  USEL UR8, URZ, 0x1, UP0 ;  /* 0x00000001ff087887 */ /* 0x002fe40008000000 */
[----:B------:R-:W-:-:S04]  /*3d80*/  USEL UR7, UR7, URZ, UP0 ;  /* 0x000000ff07077287 */ /* 0x000fc80008000000 */
[----:B------:R-:W-:Y:S01]  /*3d90*/  ULEA UR5, UR7, UR6, 0x3 ;  /* 0x0000000607057291 */ /* 0x000fe2000f8e18ff */
[----:B------:R-:W-:-:S04]  /*3da0*/  LOP3.LUT R2, R11, UR8, RZ, 0x3c, !PT ;  /* 0x000000080b027c12 */ /* 0x000fc8000f8e3cff */
[----:B--2---:R-:W-:-:S04]  /*3db0*/  SHF.L.U32 R3, R2, 0x1f, RZ ;  /* 0x0000001f02037819 */ /* 0x004fc800000006ff */
[----:B------:R-:W1:Y:S02]  /*3dc0*/  SYNCS.PHASECHK.TRANS64.TRYWAIT P0, [UR5], R3 ;  /* 0x00000003ff0075a7 */ /* 0x000e640008001105 */
[----:B-1----:R-:W-:Y:S05]  /*3dd0*/  @!P0 BRA `(.L_x_75) ;  /* 0x0000003c00c48947 */ /* 0x002fea0003800000 */
.L_x_157:
        /* <DEDUP_REMOVED lines=9> */
.L_x_159:
[----:B------:R-:W-:-:S04]  /*3e70*/  UIADD3 UR7, UPT, UPT, UR7, 0x1, URZ ;  /* 0x0000000107077890 */ /* 0x000fc8000fffe0ff */
[----:B------:R-:W-:-:S04]  /*3e80*/  UISETP.NE.AND UP0, UPT, UR7, 0x4, UPT ;  /* 0x000000040700788c */ /* 0x000fc8000bf05270 */
[----:B------:R-:W-:Y:S02]  /*3e90*/  USEL UR5, URZ, 0x1, UP0 ;  /* 0x00000001ff057887 */ /* 0x000fe40008000000 */
[----:B------:R-:W-:-:S04]  /*3ea0*/  USEL UR7, UR7, URZ, UP0 ;  /* 0x000000ff07077287 */ /* 0x000fc80008000000 */
[----:B------:R-:W-:Y:S01]  /*3eb0*/  ULEA UR7, UR7, UR6, 0x3 ;  /* 0x0000000607077291 */ /* 0x000fe2000f8e18ff */
[----:B-1----:R-:W-:-:S04]  /*3ec0*/  LOP3.LUT R3, R2, UR5, RZ, 0x3c, !PT ;  /* 0x0000000502037c12 */ /* 0x002fc8000f8e3cff */
[----:B------:R-:W-:-:S04]  /*3ed0*/  SHF.L.U32 R3, R3, 0x1f, RZ ;  /* 0x0000001f03037819 */ /* 0x000fc800000006ff */
[----:B------:R-:W1:Y:S02]  /*3ee0*/  SYNCS.PHASECHK.TRANS64.TRYWAIT P0, [UR7], R3 ;  /* 0x00000003ff0075a7 */ /* 0x000e640008001107 */
[----:B-1----:R-:W-:Y:S05]  /*3ef0*/  @!P0 BRA `(.L_x_77) ;  /* 0x0000003c00ac8947 */ /* 0x002fea0003800000 */
.L_x_161:
[----:B------:R-:W-:Y:S01]  /*3f00*/  NOP ;  /* 0x0000000000007918 */ /* 0x000fe20000000000 */
[----:B-1----:R-:W1:Y:S01]  /*3f10*/  LDS R0, [UR4+0x14] ;  /* 0x00001404ff007984 */ /* 0x002e620008000800 */
[----:B------:R-:W-:Y:S01]  /*3f20*/  ULOP3.LUT UR6, UR19, 0xffff, URZ, 0xc0, !UPT ;  /* 0x0000ffff13067892 */ /* 0x000fe2000f8ec0ff */
[----:B------:R-:W-:Y:S01]  /*3f30*/  UMOV UR8, 0xffff ;  /* 0x0000ffff00087882 */ /* 0x000fe20000000000 */
[----:B------:R-:W-:Y:S02]  /*3f40*/  UMOV UR5, 0x1 ;  /* 0x0000000100057882 */ /* 0x000fe40000000000 */
[----:B------:R-:W-:-:S04]  /*3f50*/  USHF.R.U32.HI UR6, URZ, 0x5, UR6 ;  /* 0x00000005ff067899 */ /* 0x000fc80008011606 */
[----:B------:R-:W-:Y:S02]  /*3f60*/  USHF.L.U32 UR8, UR8, UR6, URZ ;  /* 0x0000000608087299 */ /* 0x000fe400080006ff */
[----:B------:R-:W-:-:S04]  /*3f70*/  USHF.L.U32 UR5, UR5, UR6, URZ ;  /* 0x0000000605057299 */ /* 0x000fc800080006ff */
[----:B-1----:R-:W-:-:S04]  /*3f80*/  LOP3.LUT R0, R0, UR8, RZ, 0xc0, !PT ;  /* 0x0000000800007c12 */ /* 0x002fc8000f8ec0ff */
[----:B------:R-:W-:-:S13]  /*3f90*/  ISETP.NE.AND P0, PT, R0, UR8, PT ;  /* 0x0000000800007c0c */ /* 0x000fda000bf05270 */
[----:B------:R-:W-:Y:S05]  /*3fa0*/  @P0 BRA `(.L_x_78) ;  /* 0x0000000000580947 */ /* 0x000fea0003800000 */
[----:B------:R-:W1:Y:S02]  /*3fb0*/  LDS R0, [UR4+0x18] ;  /* 0x00001804ff007984 */ /* 0x000e640008000800 */
[----:B-1----:R-:W-:-:S04]  /*3fc0*/  LOP3.LUT R0, R0, UR5, RZ, 0xc0, !PT ;  /* 0x0000000500007c12 */ /* 0x002fc8000f8ec0ff */
[----:B------:R-:W-:-:S13]  /*3fd0*/  ISETP.NE.AND P0, PT, R0, UR5, PT ;  /* 0x0000000500007c0c */ /* 0x000fda000bf05270 */
[----:B------:R-:W-:Y:S05]  /*3fe0*/  @P0 BRA `(.L_x_79) ;  /* 0x00000000003c0947 */ /* 0x000fea0003800000 */
[----:B------:R-:W1:Y:S01]  /*3ff0*/  S2R R2, SR_LANEID ;  /* 0x0000000000027919 */ /* 0x000e620000000000 */
[----:B------:R-:W-:Y:S01]  /*4000*/  ULOP3.LUT UR8, URZ, UR8, URZ, 0x33, !UPT ;  /* 0x00000008ff087292 */ /* 0x000fe2000f8e33ff */
[----:B------:R-:W-:Y:S01]  /*4010*/  LOP3.LUT R4, RZ, UR5, RZ, 0x33, !PT ;  /* 0x00000005ff047c12 */ /* 0x000fe2000f8e33ff */
[----:B------:R-:W-:Y:S02]  /*4020*/  VOTEU.ANY UR7, UPT, PT ;  /* 0x0000000000077886 */ /* 0x000fe400038e0100 */
[----:B------:R-:W-:Y:S01]  /*4030*/  UFLO.U32 UR7, UR7 ;  /* 0x00000007000772bd */ /* 0x000fe200080e0000 */
[----:B------:R-:W2:Y:S01]  /*4040*/  REDUX UR5, R4 ;  /* 0x00000000040573c4 */ /* 0x000ea20000000000 */
[----:B------:R-:W-:-:S06]  /*4050*/  IMAD.U32 R0, RZ, RZ, UR8 ;  /* 0x00000008ff007e24 */ /* 0x000fcc000f8e00ff */
[----:B------:R3:W-:Y:S01]  /*4060*/  UTCATOMSWS.AND URZ, UR8 ;  /* 0x0000000800ff79e3 */ /* 0x0007e20008000000 */
[----:B------:R-:W4:Y:S01]  /*4070*/  REDUX UR6, R0 ;  /* 0x00000000000673c4 */ /* 0x000f220000000000 */
[----:B-1----:R-:W-:Y:S01]  /*4080*/  ISETP.EQ.U32.AND P0, PT, R2, UR7, PT ;  /* 0x0000000702007c0c */ /* 0x002fe2000bf02070 */
[----:B--2---:R-:W-:Y:S01]  /*4090*/  IMAD.U32 R2, RZ, RZ, UR5 ;  /* 0x00000005ff027e24 */ /* 0x004fe2000f8e00ff */
[----:B----4-:R-:W-:-:S11]  /*40a0*/  MOV R3, UR6 ;  /* 0x0000000600037c02 */ /* 0x010fd60008000f00 */
[----:B------:R3:W-:Y:S04]  /*40b0*/  @P0 ATOMS.AND RZ, [UR4+0x14], R3 ;  /* 0x00001403ffff098c */ /* 0x0007e8000a800004 */
[----:B------:R3:W-:Y:S01]  /*40c0*/  @P0 ATOMS.AND RZ, [UR4+0x18], R2 ;  /* 0x00001802ffff098c */ /* 0x0007e2000a800004 */
[----:B------:R-:W-:Y:S05]  /*40d0*/  BRA `(.L_x_80) ;  /* 0x0000000000147947 */ /* 0x000fea0003800000 */
.L_x_79:
[----:B------:R-:W-:Y:S02]  /*40e0*/  MOV R2, 0x4100 ;  /* 0x0000410000027802 */ /* 0x000fe40000000f00 */
[----:B----45:R-:W-:Y:S05]  /*40f0*/  CALL.REL.NOINC `($__internal_0_$__cuda_sm10x_tcgen05_guardrail_trap_col_being_dealloced_not_returned_by_alloc) ;  /* 0x0000003c00c87944 */ /* 0x030fea0003c00000 */
[----:B------:R-:W-:Y:S05]  /*4100*/  BRA `(.L_x_80) ;  /* 0x0000000000087947 */ /* 0x000fea0003800000 */
.L_x_78:
[----:B------:R-:W-:Y:S02]  /*4110*/  MOV R2, 0x4130 ;  /* 0x0000413000027802 */ /* 0x000fe40000000f00 */
[----:B----45:R-:W-:Y:S05]  /*4120*/  CALL.REL.NOINC `($__internal_2_$__cuda_sm10x_tcgen05_guardrail_trap_unallocated_columns_being_dealloced) ;  /* 0x0000003c00d47944 */ /* 0x030fea0003c00000 */
.L_x_80:
[----:B------:R-:W-:Y:S01]  /*4130*/  NOP ;  /* 0x0000000000007918 */ /* 0x000fe20000000000 */
[----:B---3--:R-:W-:Y:S05]  /*4140*/  EXIT ;  /* 0x000000000000794d */ /* 0x008fea0003800000 */
.L_x_62:
[----:B------:R-:W-:-:S09]  /*4150*/  UISETP.NE.OR UP2, UPT, UR8, 0x3, !UP2 ;  /* 0x000000030800788c */ /* 0x000fd2000d745670 */
[----:B------:R-:W-:Y:S05]  /*4160*/  BRA.U UP2, `(.L_x_81) ;  /* 0x0000000902c87547 */ /* 0x000fea000b800000 */
[----:B------:R-:W1:Y:S01]  /*4170*/  LDCU.64 UR6, c[0x0][0x888] ;  /* 0x00011100ff0677ac */ /* 0x000e620008000a00 */
[----:B------:R-:W2:Y:S01]  /*4180*/  LDC R0, c[0x0][0xb30] ;  /* 0x0002cc00ff007b82 */ /* 0x000ea20000000800 */
[----:B------:R-:W-:Y:S01]  /*4190*/  IMAD.MOV.U32 R30, RZ, RZ, 0x1 ;  /* 0x00000001ff1e7424 */ /* 0x000fe200078e00ff */
[----:B------:R-:W-:Y:S01]  /*41a0*/  CS2R R28, SRZ ;  /* 0x00000000001c7805 */ /* 0x000fe2000001ff00 */
[----:B------:R-:W4:Y:S01]  /*41b0*/  LDCU.64 UR4, c[0x0][0x890] ;  /* 0x00011200ff0477ac */ /* 0x000f220008000a00 */
[----:B------:R-:W-:Y:S01]  /*41c0*/  IMAD.MOV.U32 R25, RZ, RZ, 0x2000 ;  /* 0x00002000ff197424 */ /* 0x000fe200078e00ff */
[----:B------:R-:W-:-:S03]  /*41d0*/  UMOV UR8, 0x400 ;  /* 0x0000040000087882 */ /* 0x000fc60000000000 */
[----:B------:R-:W3:Y:S01]  /*41e0*/  LDC R19, c[0x0][0x370] ;  /* 0x0000dc00ff137b82 */ /* 0x000ee20000000800 */
[----:B------:R-:W-:-:S07]  /*41f0*/  UPLOP3.LUT UP1, UPT, UPT, UPT, UPT, 0x40, 0x4 ;  /* 0x000000000004789c */ /* 0x000fce0003f2e870 */
[----:B------:R-:W3:Y:S01]  /*4200*/  LDC R2, c[0x0][0xb0c] ;  /* 0x0002c300ff027b82 */ /* 0x000ee20000000800 */
[----:B-1----:R-:W-:Y:S02]  /*4210*/  UISETP.NE.U32.AND UP2, UPT, UR6, URZ, UPT ;  /* 0x000000ff0600728c */ /* 0x002fe4000bf45070 */
[----:B------:R-:W-:Y:S02]  /*4220*/  ULEA UR6, UR37, UR8, 0x18 ;  /* 0x0000000825067291 */ /* 0x000fe4000f8ec0ff */
[----:B------:R-:W-:Y:S02]  /*4230*/  UISETP.NE.AND.EX UP2, UPT, UR7, URZ, UPT, UP2 ;  /* 0x000000ff0700728c */ /* 0x000fe4000bf45320 */
[----:B------:R-:W-:Y:S01]  /*4240*/  UIADD3 UR7, UPT, UPT, UR6, 0x110, URZ ;  /* 0x0000011006077890 */ /* 0x000fe2000fffe0ff */
[----:B------:R-:W1:Y:S01]  /*4250*/  LDC R18, c[0x0][0xb20] ;  /* 0x0002c800ff127b82 */ /* 0x000e620000000800 */
[----:B----4-:R-:W-:Y:S01]  /*4260*/  UISETP.NE.U32.AND UP3, UPT, UR4, URZ, UPT ;  /* 0x000000ff0400728c */ /* 0x010fe2000bf65070 */
[----:B--2---:R-:W-:Y:S01]  /*4270*/  ISETP.NE.AND P1, PT, R0, 0x1, PT ;  /* 0x000000010000780c */ /* 0x004fe20003f25270 */
[----:B------:R-:W-:-:S02]  /*4280*/  UPRMT UR37, UR37, 0x654, UR7 ;  /* 0x0000065425257896 */ /* 0x000fc40008000007 */
[----:B------:R-:W-:-:S03]  /*4290*/  UISETP.NE.AND.EX UP3, UPT, UR5, URZ, UPT, UP3 ;  /* 0x000000ff0500728c */ /* 0x000fc6000bf65330 */
[----:B------:R-:W2:Y:S08]  /*42a0*/  LDC.64 R32, c[0x0][0x348] ;  /* 0x0000d200ff207b82 */ /* 0x000eb00000000a00 */
[----:B------:R-:W4:Y:S08]  /*42b0*/  LDC.64 R16, c[0x0][0xb10] ;  /* 0x0002c400ff107b82 */ /* 0x000f300000000a00 */
[----:B------:R-:W1:Y:S08]  /*42c0*/  LDC.64 R6, c[0x0][0xb18] ;  /* 0x0002c600ff067b82 */ /* 0x000e700000000a00 */
[----:B------:R-:W1:Y:S08]  /*42d0*/  LDC.64 R4, c[0x0][0xb28] ;  /* 0x0002ca00ff047b82 */ /* 0x000e700000000a00 */
[----:B---3--:R-:W1:Y:S02]  /*42e0*/  LDC R24, c[0x0][0x374] ;  /* 0x0000dd00ff187b82 */ /* 0x008e640000000800 */
.L_x_89:
[C---:B------:R-:W-:Y:S02]  /*42f0*/  LEA R0, R29.reuse, UR6, 0x3 ;  /* 0x000000061d007c11 */ /* 0x040fe4000f8e18ff */
[----:B------:R-:W-:Y:S02]  /*4300*/  SHF.L.U32 R3, R28, 0x1f, RZ ;  /* 0x0000001f1c037819 */ /* 0x000fe400000006ff */
[----:B------:R-:W-:Y:S02]  /*4310*/  LEA R20, R29, UR6, 0x4 ;  /* 0x000000061d147c11 */ /* 0x000fe4000f8e20ff */
[----:B---3--:R-:W3:Y:S02]  /*4320*/  SYNCS.PHASECHK.TRANS64.TRYWAIT P0, [R0+URZ+0x130], R3 ;  /* 0x00013003000075a7 */ /* 0x008ee400080011ff */
[----:B---3--:R-:W-:Y:S05]  /*4330*/  @!P0 BRA `(.L_x_82) ;  /* 0x0000003800b48947 */ /* 0x008fea0003800000 */
.L_x_162:
[----:B------:R-:W-:Y:S01]  /*4340*/  ISETP.GE.AND P0, PT, R72, 0x1, PT ;  /* 0x000000014800780c */ /* 0x000fe20003f06270 */
[----:B------:R-:W1:Y:S01]  /*4350*/  LDS.128 R20, [R20+0x1c0] ;  /* 0x0001c00014147984 */ /* 0x000e620000000c00 */
[----:B------:R-:W-:Y:S01]  /*4360*/  ISETP.NE.U32.AND P4, PT, RZ, UR4, PT ;  /* 0x00000004ff007c0c */ /* 0x000fe2000bf85070 */
[----:B---3--:R-:W-:Y:S01]  /*4370*/  VIADD R0, R0, 0x140 ;  /* 0x0000014000007836 */ /* 0x008fe20000000000 */
[----:B------:R-:W-:Y:S02]  /*4380*/  SHF.L.U32 R26, R30, 0x1f, RZ ;  /* 0x0000001f1e1a7819 */ /* 0x000fe400000006ff */
[----:B------:R-:W-:Y:S02]  /*4390*/  ISETP.NE.AND.EX P4, PT, RZ, UR5, PT, P4 ;  /* 0x00000005ff007c0c */ /* 0x000fe4000bf85340 */
[----:B------:R-:W-:Y:S01]  /*43a0*/  PRMT R0, RZ, 0x654, R0 ;  /* 0x00000654ff007816 */ /* 0x000fe20000000000 */
[----:B------:R-:W-:Y:S01]  /*43b0*/  @!PT LDS RZ, [RZ] ;  /* 0x00000000fffff984 */ /* 0x000fe20000000800 */
[----:B------:R-:W-:Y:S01]  /*43c0*/  @!PT LDS RZ, [RZ] ;  /* 0x00000000fffff984 */ /* 0x000fe20000000800 */
[----:B------:R-:W-:Y:S01]  /*43d0*/  @!PT LDS RZ, [RZ] ;  /* 0x00000000fffff984 */ /* 0x000fe20000000800 */
[----:B------:R-:W-:Y:S01]  /*43e0*/  @!PT LDS RZ, [RZ] ;  /* 0x00000000fffff984 */ /* 0x000fe20000000800 */
[----:B------:R3:W-:Y:S06]  /*43f0*/  MEMBAR.ALL.CTA ;  /* 0x0000000000007992 */ /* 0x0007ec0000008000 */
[----:B---3--:R-:W3:Y:S02]  /*4400*/  FENCE.VIEW.ASYNC.S ;  /* 0x00000000000073c6 */ /* 0x008ee40000000000 */
[----:B---3--:R3:W-:Y:S01]  /*4410*/  SYNCS.ARRIVE.TRANS64.RED.A1T0 RZ, [R0+URZ], RZ ;  /* 0x000000ff00ff79a7 */ /* 0x0087e200081004ff */
[----:B-1----:R-:W-:Y:S11]  /*4420*/  LOP3.LUT P3, RZ, R22, 0x1, RZ, 0xc0, !PT ;  /* 0x0000000116ff7812 */ /* 0x002ff6000786c0ff */
[----:B------:R-:W-:Y:S02]  /*4430*/  @!UPT UIADD3 URZ, UPT, UPT, URZ, URZ, URZ ;  /* 0x000000fffffff290 */ /* 0x000fe4000fffe0ff */
[----:B------:R-:W-:Y:S02]  /*4440*/  @P3 MOV R13, R20 ;  /* 0x00000014000d3202 */ /* 0x000fe40000000f00 */
[----:B------:R-:W-:Y:S01]  /*4450*/  @P3 LOP3.LUT R8, R21, 0xffff, RZ, 0xc0, !PT ;  /* 0x0000ffff15083812 */ /* 0x000fe200078ec0ff */
[----:B---3--:R-:W-:Y:S06]  /*4460*/  @!P0 BRA `(.L_x_83) ;  /* 0x0000000000a48947 */ /* 0x008fec0003800000 */
[----:B------:R-:W-:Y:S01]  /*4470*/  IMAD.HI.U32 R31, R24, R7, RZ ;  /* 0x00000007181f7227 */ /* 0x000fe200078e00ff */
[----:B------:R-:W-:Y:S02]  /*4480*/  ISETP.NE.AND P0, PT, R6, 0x1, PT ;  /* 0x000000010600780c */ /* 0x000fe40003f05270 */
[----:B------:R-:W-:Y:S01]  /*4490*/  ISETP.NE.AND P2, PT, R72, 0x1, PT ;  /* 0x000000014800780c */ /* 0x000fe20003f45270 */
[----:B----4-:R-:W-:Y:S01]  /*44a0*/  IMAD.HI.U32 R34, R19, R16, RZ ;  /* 0x0000001013227227 */ /* 0x010fe200078e00ff */
[----:B------:R-:W-:Y:S02]  /*44b0*/  SHF.R.U32.HI R31, RZ, R18, R31 ;  /* 0x00000012ff1f7219 */ /* 0x000fe4000001161f */
[----:B------:R-:W-:Y:S01]  /*44c0*/  ISETP.NE.AND P5, PT, R2, 0x1, PT ;  /* 0x000000010200780c */ /* 0x000fe20003fa5270 */
[----:B------:R-:W-:Y:S01]  /*44d0*/  IMAD.HI.U32 R36, R13, R16, RZ ;  /* 0x000000100d247227 */ /* 0x000fe200078e00ff */
[----:B------:R-:W-:Y:S02]  /*44e0*/  SHF.R.U32.HI R34, RZ, R17, R34 ;  /* 0x00000011ff227219 */ /* 0x000fe40000011622 */
[----:B------:R-:W-:Y:S01]  /*44f0*/  SEL R3, R24, R31, !P0 ;  /* 0x0000001f18037207 */ /* 0x000fe20004000000 */
[C---:B------:R-:W-:Y:S01]  /*4500*/  IMAD.HI.U32 R31, R8.reuse, R7, RZ ;  /* 0x00000007081f7227 */ /* 0x040fe200078e00ff */
[----:B------:R-:W-:Y:S02]  /*4510*/  SEL R11, R19, R34, !P5 ;  /* 0x00000022130b7207 */ /* 0x000fe40006800000 */
[----:B------:R-:W-:Y:S01]  /*4520*/  SHF.R.U32.HI R36, RZ, R17, R36 ;  /* 0x00000011ff247219 */ /* 0x000fe20000011624 */
[----:B------:R-:W-:Y:S01]  /*4530*/  IMAD.HI.U32 R38, R3, R4, RZ ;  /* 0x0000000403267227 */ /* 0x000fe200078e00ff */
[----:B------:R-:W-:Y:S03]  /*4540*/  SHF.R.U32.HI R31, RZ, R18, R31 ;  /* 0x00000012ff1f7219 */ /* 0x000fe6000001161f */
[----:B------:R-:W-:Y:S01]  /*4550*/  IMAD.HI.U32 R34, R11, R4, RZ ;  /* 0x000000040b227227 */ /* 0x000fe200078e00ff */
[----:B------:R-:W-:Y:S02]  /*4560*/  @P2 SHF.R.U32.HI R3, RZ, R5, R38 ;  /* 0x00000005ff032219 */ /* 0x000fe40000011626 */
[----:B------:R-:W-:Y:S02]  /*4570*/  SEL R9, R8, R31, !P0 ;  /* 0x0000001f08097207 */ /* 0x000fe40004000000 */
[----:B------:R-:W-:Y:S01]  /*4580*/  @P2 SHF.R.U32.HI R11, RZ, R5, R34 ;  /* 0x00000005ff0b2219 */ /* 0x000fe20000011622 */
[C---:B------:R-:W-:Y:S01]  /*4590*/  IMAD R10, R72.reuse, R3, RZ ;  /* 0x00000003480a7224 */ /* 0x040fe200078e02ff */
[----:B------:R-:W-:Y:S01]  /*45a0*/  SEL R3, R13, R36, !P5 ;  /* 0x000000240d037207 */ /* 0x000fe20006800000 */
[C---:B------:R-:W-:Y:S03]  /*45b0*/  IMAD.HI.U32 R14, R9.reuse, R4, RZ ;  /* 0x00000004090e7227 */ /* 0x040fe600078e00ff */
[----:B------:R-:W-:Y:S01]  /*45c0*/  ISETP.GE.AND P0, PT, R9, R10, PT ;  /* 0x0000000a0900720c */ /* 0x000fe20003f06270 */
[C---:B------:R-:W-:Y:S01]  /*45d0*/  IMAD R12, R72.reuse, R11, RZ ;  /* 0x0000000b480c7224 */ /* 0x040fe200078e02ff */
[-C--:B------:R-:W-:Y:S04]  /*45e0*/  SHF.R.U32.HI R14, RZ, R5.reuse, R14 ;  /* 0x00000005ff0e7219 */ /* 0x080fe8000001160e */
[----:B------:R-:W-:Y:S02]  /*45f0*/  ISETP.GE.OR P0, PT, R3, R12, P0 ;  /* 0x0000000c0300720c */ /* 0x000fe40000706670 */
[----:B------:R-:W-:Y:S05]  /*4600*/  SEL R15, R9, R14, !P2 ;  /* 0x0000000e090f7207 */ /* 0x000fea0005000000 */
[----:B------:R-:W-:Y:S04]  /*4610*/  IMAD.MOV R14, RZ, RZ, -R15 ;  /* 0x000000ffff0e7224 */ /* 0x000fe800078e0a0f */
[----:B------:R-:W-:Y:S02]  /*4620*/  IMAD R14, R72, R14, R9 ;  /* 0x0000000e480e7224 */ /* 0x000fe400078e0209 */
[C---:B------:R-:W-:Y:S05]  /*4630*/  @!P0 IMAD.HI.U32 R10, R3.reuse, R4, RZ ;  /* 0x00000004030a8227 */ /* 0x040fea00078e00ff */
[----:B------:R-:W-:Y:S04]  /*4640*/  @!P0 SHF.R.U32.HI R10, RZ, R5, R10 ;  /* 0x00000005ff0a8219 */ /* 0x000fe8000001160a */
[----:B------:R-:W-:Y:S01]  /*4650*/  @!P0 SEL R0, R3, R10, !P2 ;  /* 0x0000000a03008207 */ /* 0x000fe20005000000 */
[----:B------:R-:W-:Y:S03]  /*4660*/  IMAD.MOV R10, RZ, RZ, -R3 ;  /* 0x000000ffff0a7224 */ /* 0x000fe600078e0a03 */
[----:B------:R-:W-:Y:S01]  /*4670*/  @!P0 IADD3 R15, PT, PT, R15, -R0, RZ ;  /* 0x800000000f0f8210 */ /* 0x000fe20007ffe0ff */
[----:B------:R-:W-:Y:S01]  /*4680*/  @!P0 IMAD R0, R11, R14, R0 ;  /* 0x0000000e0b008224 */ /* 0x000fe200078e0200 */
[----:B------:R-:W-:Y:S01]  /*4690*/  IADD3 R11, PT, PT, -R9, RZ, RZ ;  /* 0x000000ff090b7210 */ /* 0x000fe20007ffe1ff */
[----:B------:R-:W-:Y:S02]  /*46a0*/  IMAD R13, R2, R10, R13 ;  /* 0x0000000a020d7224 */ /* 0x000fe400078e020d */
[----:B------:R-:W-:Y:S02]  /*46b0*/  @!P0 IMAD R9, R15, R72, R3 ;  /* 0x000000480f098224 */ /* 0x000fe400078e0203 */
[----:B------:R-:W-:Y:S02]  /*46c0*/  @!P0 IMAD.MOV.U32 R3, RZ, RZ, R0 ;  /* 0x000000ffff038224 */ /* 0x000fe400078e0000 */
[----:B------:R-:W-:Y:S02]  /*46d0*/  IMAD R8, R6, R11, R8 ;  /* 0x0000000b06087224 */ /* 0x000fe400078e0208 */
[----:B------:R-:W-:Y:S02]  /*46e0*/  IMAD R13, R3, R2, R13 ;  /* 0x00000002030d7224 */ /* 0x000fe400078e020d */
[----:B------:R-:W-:Y:S02]  /*46f0*/  IMAD R8, R9, R6, R8 ;  /* 0x0000000609087224 */ /* 0x000fe400078e0208 */
.L_x_83:
[----:B------:R-:W-:Y:S05]  /*4700*/  BRA.U UP1, `(.L_x_84) ;  /* 0x0000000101107547 */ /* 0x000fea000b800000 */
[----:B------:R-:W-:Y:S04]  /*4710*/  MOV R0, UR13 ;  /* 0x0000000d00007c02 */ /* 0x000fe80008000f00 */
[----:B------:R-:W-:Y:S04]  /*4720*/  SHF.L.U32 R3, R0, 0x1f, RZ ;  /* 0x0000001f00037819 */ /* 0x000fe800000006ff */
[----:B------:R-:W1:Y:S02]  /*4730*/  SYNCS.PHASECHK.TRANS64.TRYWAIT P0, [UR6+0x128], R3 ;  /* 0x00012803ff0075a7 */ /* 0x000e640008001106 */
[----:B-1----:R-:W-:Y:S05]  /*4740*/  @!P0 BRA `(.L_x_85) ;  /* 0x0000003400c48947 */ /* 0x002fea0003800000 */
.L_x_84:
[----:B------:R-:W-:Y:S05]  /*4750*/  BRA.U !UP3, `(.L_x_86) ;  /* 0x000000010b347547 */ /* 0x000fea000b800000 */
[----:B------:R-:W-:Y:S01]  /*4760*/  UPLOP3.LUT UP0, UPT, UPT, UPT, UP2, 0x80, 0x8 ;  /* 0x000000000008789c */ /* 0x000fe20003f0f020 */
[----:B-1----:R-:W-:Y:S02]  /*4770*/  HFMA2 R0, -RZ, RZ, 0, 5.9604644775390625e-08 ;  /* 0x00000001ff007431 */ /* 0x002fe400000001ff */
[----:B------:R-:W-:Y:S03]  /*4780*/  IMAD.MOV.U32 R168, RZ, RZ, 0x1 ;  /* 0x00000001ffa87424 */ /* 0x000fe600078e00ff */
[----:B------:R-:W-:Y:S05]  /*4790*/  PLOP3.LUT P0, PT, PT, PT, UP0, 0x80, 0x8 ;  /* 0x000000000008781c */ /* 0x000fea0003f0f008 */
[----:B------:R-:W1:Y:S01]  /*47a0*/  @UP0 LDCU.64 UR8, c[0x0][0x888] ;  /* 0x00011100ff0807ac */ /* 0x000e620008000a00 */
[----:B------:R-:W-:Y:S07]  /*47b0*/  @UP0 UIMAD UR7, UR36, UR4, URZ ;  /* 0x00000004240702a4 */ /* 0x000fee000f8e02ff */
[----:B------:R-:W-:Y:S01]  /*47c0*/  @!P0 PRMT R168, R0, 0x7610, R168 ;  /* 0x0000761000a88816 */ /* 0x000fe200000000a8 */
[----:B-1----:R-:W-:Y:S03]  /*47d0*/  @UP0 UIMAD.WIDE UR8, UR7, 0x4, UR8 ;  /* 0x00000004070808a5 */ /* 0x002fe6000f8e0208 */
[----:B------:R-:W1:Y:S03]  /*47e0*/  @!UP0 LDCU UR7, c[0x0][0x880] ;  /* 0x00011000ff0787ac */ /* 0x000e660008000800 */
[----:B------:R-:W-:Y:S01]  /*47f0*/  IMAD.U32 R10, RZ, RZ, UR8 ;  /* 0x00000008ff0a7e24 */ /* 0x000fe2000f8e00ff */
[----:B------:R-:W-:Y:S05]  /*4800*/  MOV R11, UR9 ;  /* 0x00000009000b7c02 */ /* 0x000fea0008000f00 */
[----:B-----5:R3:W5:Y:S02]  /*4810*/  @P0 LDG.E R80, desc[UR40][R10.64] ;  /* 0x000000280a500981 */ /* 0x020764000c1e1900 */
[----:B-1-3--:R-:W-:Y:S07]  /*4820*/  @!P0 IMAD.U32 R80, RZ, RZ, UR7 ;  /* 0x00000007ff508e24 */ /* 0x00afee000f8e00ff */
.L_x_86:
[----:B-----5:R-:W-:Y:S01]  /*4830*/  @!P4 ISETP.EQ.AND P5, PT, R80, RZ, PT ;  /* 0x000000ff5000c20c */ /* 0x020fe20003fa2270 */
[----:B------:R-:W-:Y:S01]  /*4840*/  @!UPT UIADD3 URZ, UPT, UPT, URZ, URZ, URZ ;  /* 0x000000fffffff290 */ /* 0x000fe2000fffe0ff */
[----:B------:R-:W-:Y:S11]  /*4850*/  @!P4 BRA `(.L_x_87) ;  /* 0x000000000014c947 */ /* 0x000ff60003800000 */
[----:B------:R-:W-:Y:S02]  /*4860*/  LOP3.LUT P0, RZ, R168, 0xff, RZ, 0xc0, !PT ;  /* 0x000000ffa8ff7812 */ /* 0x000fe4000780c0ff */
[----:B------:R-:W-:Y:S04]  /*4870*/  PLOP3.LUT P5, PT, PT, PT, UP0, 0x80, 0x8 ;  /* 0x000000000008781c */ /* 0x000fe80003faf008 */
[----:B------:R-:W-:Y:S07]  /*4880*/  PLOP3.LUT P5, PT, P5, PT, PT, 0x8, 0x80 ;  /* 0x000000000080781c */ /* 0x000fee0002fae170 */
[----:B------:R-:W-:Y:S11]  /*4890*/  @P0 ISETP.EQ.AND P5, PT, R80, RZ, PT ;  /* 0x000000ff5000020c */ /* 0x000ff60003fa2270 */
[----:B------:R-:W-:Y:S02]  /*48a0*/  @!UPT UIADD3 URZ, UPT, UPT, URZ, URZ, URZ ;  /* 0x000000fffffff290 */ /* 0x000fe4000fffe0ff */
.L_x_87:
[----:B------:R-:W3:Y:S01]  /*48b0*/  SYNCS.PHASECHK.TRANS64.TRYWAIT P4, [UR6+0x118], R26 ;  /* 0x0001181aff0075a7 */ /* 0x000ee20008081106 */
[----:B------:R-:W-:Y:S01]  /*48c0*/  @P3 SHF.R.U32.HI R27, RZ, 0x10, R21 ;  /* 0x00000010ff1b3819 */ /* 0x000fe20000011615 */
[----:B------:R-:W-:Y:S01]  /*48d0*/  VIADD R29, R29, 0x1 ;  /* 0x000000011d1d7836 */ /* 0x000fe20000000000 */
[----:B------:R-:W5:Y:S08]  /*48e0*/  LDC.64 R14, c[0x0][0xb10] ;  /* 0x0002c400ff0e7b82 */ /* 0x000f700000000a00 */
[----:B------:R-:W2:Y:S08]  /*48f0*/  LDC.64 R10, c[0x0][0xb18] ;  /* 0x0002c600ff0a7b82 */ /* 0x000eb00000000a00 */
[----:B-1----:R-:W1:Y:S08]  /*4900*/  @!P1 LDC R0, c[0x0][0xb20] ;  /* 0x0002c800ff009b82 */ /* 0x002e700000000800 */
[----:B------:R-:W4:Y:S01]  /*4910*/  @!P1 LDC R3, c[0x0][0xb0c] ;  /* 0x0002c300ff039b82 */ /* 0x000f220000000800 */
[----:B-----5:R-:W-:Y:S05]  /*4920*/  @!P1 IMAD.HI.U32 R14, R13, R14, RZ ;  /* 0x0000000e0d0e9227 */ /* 0x020fea00078e00ff */
[----:B------:R-:W-:Y:S01]  /*4930*/  @!P1 SHF.R.U32.HI R14, RZ, R15, R14 ;  /* 0x0000000fff0e9219 */ /* 0x000fe2000001160e */
[----:B--2---:R-:W-:Y:S01]  /*4940*/  @!P1 IMAD.HI.U32 R11, R8, R11, RZ ;  /* 0x0000000b080b9227 */ /* 0x004fe200078e00ff */
[----:B------:R-:W-:Y:S04]  /*4950*/  @!P1 ISETP.NE.AND P0, PT, R10, 0x1, PT ;  /* 0x000000010a00980c */ /* 0x000fe80003f05270 */
[----:B-1----:R-:W-:Y:S02]  /*4960*/  @!P1 SHF.R.U32.HI R9, RZ, R0, R11 ;  /* 0x00000000ff099219 */ /* 0x002fe4000001160b */
[----:B----4-:R-:W-:Y:S02]  /*4970*/  @!P1 ISETP.NE.AND P2, PT, R3, 0x1, PT ;  /* 0x000000010300980c */ /* 0x010fe40003f45270 */
[----:B------:R-:W-:Y:S02]  /*4980*/  @!P1 SEL R9, R8, R9, !P0 ;  /* 0x0000000908099207 */ /* 0x000fe40004000000 */
[----:B------:R-:W-:Y:S02]  /*4990*/  ELECT P0, URZ, PT ;  /* 0x0000000000ff782f */ /* 0x000fe40003800000 */
[----:B------:R-:W-:Y:S05]  /*49a0*/  @!P1 SEL R14, R13, R14, !P2 ;  /* 0x0000000e0d0e9207 */ /* 0x000fea0005000000 */
[----:B------:R-:W-:Y:S02]  /*49b0*/  @!P1 IMAD.IADD R0, R9, 0x1, -R14 ;  /* 0x0000000109009824 */ /* 0x000fe400078e0a0e */
[----:B------:R-:W-:Y:S02]  /*49c0*/  @!P1 IMAD.IADD R9, R14, 0x1, -R9 ;  /* 0x000000010e099824 */ /* 0x000fe400078e0a09 */
[----:B------:R-:W-:Y:S02]  /*49d0*/  @!P1 IMAD R13, R0, R3, R13 ;  /* 0x00000003000d9224 */ /* 0x000fe400078e020d */
[----:B------:R-:W-:Y:S01]  /*49e0*/  @!P1 IMAD R8, R9, R10, R8 ;  /* 0x0000000a09089224 */ /* 0x000fe200078e0208 */
[----:B---3--:R-:W-:Y:S06]  /*49f0*/  @!P4 BRA `(.L_x_88) ;  /* 0x000000340030c947 */ /* 0x008fec0003800000 */
.L_x_165:
[----:B------:R-:W-:Y:S01]  /*4a00*/  PLOP3.LUT P5, PT, P5, P0, PT, 0xf2, 0x2f ;  /* 0x00000000002f781c */ /* 0x000fe20002fa1e72 */
[----:B------:R-:W-:Y:S01]  /*4a10*/  UMOV UR14, 0x0 ;  /* 0x00000000000e7882 */ /* 0x000fe20000000000 */
[----:B------:R-:W-:Y:S01]  /*4a20*/  LOP3.LUT R30, R30, 0x1, RZ, 0x3c, !PT ;  /* 0x000000011e1e7812 */ /* 0x000fe200078e3cff */
[----:B------:R-:W-:Y:S01]  /*4a30*/  UMOV UR15, 0x10000000 ;  /* 0x10000000000f7882 */ /* 0x000fe20000000000 */
[----:B------:R-:W-:Y:S01]  /*4a40*/  UMOV UR12, UR36 ;  /* 0x00000024000c7c82 */ /* 0x000fe20008000000 */
[----:B------:R-:W-:Y:S08]  /*4a50*/  @P3 R2UR UR36, R27 ;  /* 0x000000001b2432ca */ /* 0x000ff000000e0000 */
[----:B-1----:R-:W-:Y:S01]  /*4a60*/  @!P5 IADD3 R3, P0, PT, R32, 0x580, RZ ;  /* 0x000005802003d810 */ /* 0x002fe20007f1e0ff */
[----:B------:R-:W-:Y:S01]  /*4a70*/  @!P5 IMAD.SHL.U32 R165, R165, 0x40, RZ ;  /* 0x00000040a5a5d824 */ /* 0x000fe200078e00ff */
[----:B------:R-:W-:Y:S01]  /*4a80*/  VOTEU.ALL UP1, P5 ;  /* 0x0000000000ff7886 */ /* 0x000fe20002820000 */
[----:B------:R-:W-:Y:S01]  /*4a90*/  @!P5 IMAD.SHL.U32 R167, R167, 0x80, RZ ;  /* 0x00000080a7a7d824 */ /* 0x000fe200078e00ff */
[----:B------:R-:W-:Y:S01]  /*4aa0*/  @!P5 R2UR UR8, R3 ;  /* 0x000000000308d2ca */ /* 0x000fe200000e0000 */
[----:B------:R-:W-:Y:S01]  /*4ab0*/  @!P5 IMAD.X R0, RZ, RZ, R33, P0 ;  /* 0x000000ffff00d224 */ /* 0x000fe200000e0621 */
[----:B------:R-:W-:Y:S01]  /*4ac0*/  @!P5 R2UR UR10, R165 ;  /* 0x00000000a50ad2ca */ /* 0x000fe200000e0000 */
[----:B------:R-:W-:Y:S01]  /*4ad0*/  @!UP1 UIADD3 UR9, UPT, UPT, UR6, 0x110, URZ ;  /* 0x0000011006099890 */ /* 0x000fe2000fffe0ff */
[----:B------:R-:W-:Y:S01]  /*4ae0*/  @!P5 R2UR UR11, R167 ;  /* 0x00000000a70bd2ca */ /* 0x000fe200000e0000 */
[----:B------:R-:W-:Y:S01]  /*4af0*/  IMAD.IADD R165, R8, 0x1, R164 ;  /* 0x0000000108a57824 */ /* 0x000fe200078e02a4 */
[----:B------:R-:W-:Y:S01]  /*4b00*/  @!P5 R2UR UR7, R0 ;  /* 0x000000000007d2ca */ /* 0x000fe200000e0000 */
[----:B------:R-:W-:Y:S01]  /*4b10*/  IMAD.IADD R167, R13, 0x1, R166 ;  /* 0x000000010da77824 */ /* 0x000fe200078e02a6 */
[C---:B------:R-:W-:Y:S04]  /*4b20*/  ISETP.NE.AND P0, PT, R29.reuse, 0x2, PT ;  /* 0x000000021d00780c */ /* 0x040fe80003f05270 */
[----:B------:R-:W-:Y:S01]  /*4b30*/  SEL R3, RZ, 0x1, P0 ;  /* 0x00000001ff037807 */ /* 0x000fe20000000000 */
[----:B------:R-:W-:Y:S01]  /*4b40*/  IMAD.U32 R10, RZ, RZ, UR8 ;  /* 0x00000008ff0a7e24 */ /* 0x000fe2000f8e00ff */
[----:B------:R-:W-:Y:S01]  /*4b50*/  @!UP1 UIADD3 UR8, UPT, UPT, UR6, 0x200, URZ ;  /* 0x0000020006089890 */ /* 0x000fe2000fffe0ff */
[----:B------:R-:W-:Y:S01]  /*4b60*/  SEL R29, R29, RZ, P0 ;  /* 0x000000ff1d1d7207 */ /* 0x000fe20000000000 */
[----:B------:R-:W-:Y:S01]  /*4b70*/  VOTEU.ALL UP1, P5 ;  /* 0x0000000000ff7886 */ /* 0x000fe20002820000 */
[----:B------:R-:W-:Y:S02]  /*4b80*/  LOP3.LUT R28, R28, R3, RZ, 0x3c, !PT ;  /* 0x000000031c1c7212 */ /* 0x000fe400078e3cff */
[----:B------:R-:W-:Y:S01]  /*4b90*/  IMAD.U32 R11, RZ, RZ, UR7 ;  /* 0x00000007ff0b7e24 */ /* 0x000fe2000f8e00ff */
[----:B------:R-:W-:Y:S04]  /*4ba0*/  @!P5 R2UR UR16, R10 ;  /* 0x000000000a10d2ca */ /* 0x000fe800000e0000 */
[----:B------:R-:W-:Y:S11]  /*4bb0*/  @!P5 R2UR UR17, R11 ;  /* 0x000000000b11d2ca */ /* 0x000ff600000e0000 */
[----:B------:R-:W-:Y:S02]  /*4bc0*/  @!UPT UIADD3 URZ, UPT, UPT, URZ, URZ, URZ ;  /* 0x000000fffffff290 */ /* 0x000fe4000fffe0ff */
[----:B------:R3:W-:Y:S01]  /*4bd0*/  @!UP1 UTMALDG.3D [UR8], [UR16], desc[UR14] ;  /* 0x00000e08100095b4 */ /* 0x0007e20008011000 */
[----:B------:R3:W-:Y:S01]  /*4be0*/  @!P5 SYNCS.ARRIVE.TRANS64.RED.A0TR RZ, [UR6+0x110], R25 ;  /* 0x00011019ffffd9a7 */ /* 0x0007e20008300406 */
[----:B------:R-:W-:Y:S01]  /*4bf0*/  UPLOP3.LUT UP1, UPT, UPT, UPT, UPT, 0x80, 0x8 ;  /* 0x000000000008789c */ /* 0x000fe20003f2f070 */
[----:B------:R-:W-:Y:S01]  /*4c00*/  SYNCS.ARRIVE.TRANS64.RED.A1T0 RZ, [UR37], RZ ;  /* 0x000000ffffff79a7 */ /* 0x000fe20008100425 */
[----:B------:R-:W-:Y:S09]  /*4c10*/  @P3 BRA `(.L_x_89) ;  /* 0xfffffff400b43947 */ /* 0x000ff2000383ffff */
[----:B------:R-:W-:Y:S07]  /*4c20*/  MOV R0, UR6 ;  /* 0x0000000600007c02 */ /* 0x000fee0008000f00 */
.L_x_90:
[----:B-1----:R-:W-:-:S04]  /*4c30*/  SHF.L.U32 R3, R30, 0x1f, RZ ;  /* 0x0000001f1e037819 */ /* 0x002fc800000006ff */
[----:B------:R1:W2:Y:S03]  /*4c40*/  SYNCS.PHASECHK.TRANS64.TRYWAIT P0, [R0+URZ+0x118], R3 ;  /* 0x00011803000075a7 */ /* 0x0002a600080011ff */
[----:B--2---:R-:W-:Y:S05]  /*4c50*/  @!P0 NANOSLEEP.SYNCS 0x989680 ;  /* 0x009896800000895d */ /* 0x004fea0003900000 */
[----:B------:R-:W2:Y:S02]  /*4c60*/  @!P0 SYNCS.PHASECHK.TRANS64 P0, [R0+URZ+0x118], R3 ;  /* 0x00011803000085a7 */ /* 0x000ea400080010ff */
[----:B--23--:R-:W-:Y:S05]  /*4c70*/  @P0 EXIT ;  /* 0x000000000000094d */ /* 0x00cfea0003800000 */
[----:B------:R-:W-:Y:S05]  /*4c80*/  BRA `(.L_x_90) ;  /* 0xfffffffc00e87947 */ /* 0x000fea000383ffff */
.L_x_81:
[----:B------:R-:W-:-:S06]  /*4c90*/  UISETP.GE.AND UP1, UPT, UR8, 0x4, UPT ;  /* 0x000000040800788c */ /* 0x000fcc000bf26270 */
[----:B------:R-:W-:-:S13]  /*4ca0*/  PLOP3.LUT P0, PT, PT, PT, UP1, 0x80, 0x8 ;  /* 0x000000000008781c */ /* 0x000fda0003f0f018 */
[----:B------:R-:W-:Y:S05]  /*4cb0*/  @!P0 EXIT ;  /* 0x000000000000894d */ /* 0x000fea0003800000 */
[----:B------:R-:W-:Y:S01]  /*4cc0*/  BAR.SYNC.DEFER_BLOCKING 0x6, 0xa0 ;  /* 0x0182800000007b1d */ /* 0x000fe20000010000 */
[C---:B------:R-:W-:Y:S01]  /*4cd0*/  IMAD.SHL.U32 R180, R176.reuse, 0x40, RZ ;  /* 0x00000040b0b47824 */ /* 0x040fe200078e00ff */
[C---:B------:R-:W-:Y:S01]  /*4ce0*/  R2P PR, R176.reuse, 0x6 ;  /* 0x00000006b0007804 */ /* 0x040fe20000000000 */
[C---:B------:R-:W-:Y:S01]  /*4cf0*/  IMAD.SHL.U32 R2, R176.reuse, 0x8, RZ ;  /* 0x00000008b0027824 */ /* 0x040fe200078e00ff */
[----:B------:R-:W-:Y:S01]  /*4d00*/  SHF.L.U32 R79, R176, 0x10, RZ ;  /* 0x00000010b04f7819 */ /* 0x000fe200000006ff */
[----:B------:R-:W-:Y:S01]  /*4d10*/  IMAD.MOV.U32 R179, RZ, RZ, 0x10 ;  /* 0x00000010ffb37424 */ /* 0x000fe200078e00ff */
[----:B------:R-:W-:Y:S01]  /*4d20*/  UMOV UR43, 0x400 ;  /* 0x00000400002b7882 */ /* 0x000fe20000000000 */
[----:B------:R-:W-:Y:S01]  /*4d30*/  LOP3.LUT R3, R180, 0x180, RZ, 0xc0, !PT ;  /* 0x00000180b4037812 */ /* 0x000fe200078ec0ff */
[----:B------:R-:W-:Y:S01]  /*4d40*/  ULEA UR43, UR37, UR43, 0x18 ;  /* 0x0000002b252b7291 */ /* 0x000fe2000f8ec0ff */
[----:B------:R-:W1:Y:S01]  /*4d50*/  LDC R171, c[0x0][0x370] ;  /* 0x0000dc00ffab7b82 */ /* 0x000e620000000800 */
[----:B------:R-:W-:Y:S01]  /*4d60*/  SEL R179, R179, 0xfffffff0, !P1 ;  /* 0xfffffff0b3b37807 */ /* 0x000fe20004800000 */
[----:B------:R-:W-:Y:S01]  /*4d70*/  HFMA2 R183, -RZ, RZ, 0, 0 ;  /* 0x00000000ffb77431 */ /* 0x000fe200000001ff */
[----:B------:R-:W-:Y:S01]  /*4d80*/  LOP3.LUT R3, R3, 0x30, R2, 0xf8, !PT ;  /* 0x0000003003037812 */ /* 0x000fe200078ef802 */
[----:B------:R-:W-:Y:S01]  /*4d90*/  UIADD3 UR4, UPT, UPT, UR43, 0x2200, URZ ;  /* 0x000022002b047890 */ /* 0x000fe2000fffe0ff */
[----:B------:R-:W-:Y:S01]  /*4da0*/  LOP3.LUT R79, R79, 0x600000, RZ, 0xc0, !PT ;  /* 0x006000004f4f7812 */ /* 0x000fe200078ec0ff */
[----:B------:R-:W-:Y:S01]  /*4db0*/  IMAD.MOV.U32 R76, RZ, RZ, RZ ;  /* 0x000000ffff4c7224 */ /* 0x000fe200078e00ff */
[----:B------:R-:W-:Y:S01]  /*4dc0*/  LOP3.LUT R180, R3, 0x1e40, R180, 0xf8, !PT ;  /* 0x00001e4003b47812 */ /* 0x000fe200078ef8b4 */
[----:B------:R-:W2:Y:S01]  /*4dd0*/  LDC R74, c[0x0][0xb0c] ;  /* 0x0002c300ff4a7b82 */ /* 0x000ea20000000800 */
[----:B------:R-:W-:Y:S01]  /*4de0*/  IMAD.MOV.U32 R3, RZ, RZ, 0x20 ;  /* 0x00000020ff037424 */ /* 0x000fe200078e00ff */
[----:B------:R-:W-:Y:S01]  /*4df0*/  CS2R R184, SRZ ;  /* 0x0000000000b87805 */ /* 0x000fe2000001ff00 */
[----:B------:R-:W-:Y:S01]  /*4e00*/  IMAD.MOV.U32 R188, RZ, RZ, RZ ;  /* 0x000000ffffbc7224 */ /* 0x000fe200078e00ff */
[----:B------:R-:W4:Y:S01]  /*4e10*/  LDCU.64 UR46, c[0x0][0x348] ;  /* 0x00006900ff2e77ac */ /* 0x000f220008000a00 */
[----:B------:R-:W-:Y:S01]  /*4e20*/  VIADD R2, R180, UR43 ;  /* 0x0000002bb4027c36 */ /* 0x000fe20008000000 */
[----:B------:R-:W-:Y:S01]  /*4e30*/  SEL R3, R3, 0xffffffe0, !P2 ;  /* 0xffffffe003037807 */ /* 0x000fe20005000000 */
[----:B------:R-:W3:Y:S01]  /*4e40*/  LDS R0, [UR43+0x1e0] ;  /* 0x0001e02bff007984 */ /* 0x000ee20008000800 */
[----:B------:R-:W1:Y:S01]  /*4e50*/  LDC R169, c[0x0][0xb20] ;  /* 0x0002c800ffa97b82 */ /* 0x000e620000000800 */
[----:B------:R-:W-:Y:S01]  /*4e60*/  IMAD.U32 R186, RZ, RZ, UR4 ;  /* 0x00000004ffba7e24 */ /* 0x000fe2000f8e00ff */
[----:B------:R-:W-:Y:S01]  /*4e70*/  SHF.R.U32.HI R4, RZ, 0x4, R3 ;  /* 0x00000004ff047819 */ /* 0x000fe20000011603 */
[--C-:B------:R-:W-:Y:S01]  /*4e80*/  IMAD.IADD R178, R3, 0x1, R2.reuse ;  /* 0x0000000103b27824 */ /* 0x100fe200078e0202 */
[----:B------:R-:W1:Y:S02]  /*4e90*/  LDCU.64 UR38, c[0x0][0x888] ;  /* 0x00011100ff2677ac */ /* 0x000e640008000a00 */
[C---:B------:R-:W-:Y:S01]  /*4ea0*/  LEA.HI R177, R179.reuse, R4, RZ, 0x1c ;  /* 0x00000004b3b17211 */ /* 0x040fe200078fe0ff */
[----:B------:R-:W-:Y:S01]  /*4eb0*/  IMAD.IADD R179, R179, 0x1, R2 ;  /* 0x00000001b3b37824 */ /* 0x000fe200078e0202 */
[----:B------:R-:W1:Y:S01]  /*4ec0*/  LDC R73, c[0x0][0xb30] ;  /* 0x0002cc00ff497b82 */ /* 0x000e620000000800 */
[----:B------:R-:W-:Y:S01]  /*4ed0*/  UIADD3 UR42, UPT, UPT, UR43, 0x200, URZ ;  /* 0x000002002b2a7890 */ /* 0x000fe2000fffe0ff */
[----:B------:R-:W-:-:S06]  /*4ee0*/  LEA R177, R177, R2, 0x4 ;  /* 0x00000002b1b17211 */ /* 0x000fcc00078e20ff */
[----:B------:R-:W1:Y:S08]  /*4ef0*/  LDC.64 R158, c[0x0][0xb10] ;  /* 0x0002c400ff9e7b82 */ /* 0x000e700000000a00 */
[----:B------:R-:W1:Y:S08]  /*4f00*/  LDC.64 R70, c[0x0][0xb18] ;  /* 0x0002c600ff467b82 */ /* 0x000e700000000a00 */
[----:B------:R-:W1:Y:S01]  /*4f10*/  LDC.64 R154, c[0x0][0x888] ;  /* 0x00022200ff9a7b82 */ /* 0x000e620000000a00 */
[----:B---3--:R-:W-:-:S07]  /*4f20*/  IMAD.IADD R79, R0, 0x1, R79 ;  /* 0x00000001004f7824 */ /* 0x008fce00078e024f */
[----:B------:R-:W3:Y:S08]  /*4f30*/  LDC.64 R68, c[0x0][0xb28] ;  /* 0x0002ca00ff447b82 */ /* 0x000ef00000000a00 */
[----:B------:R-:W1:Y:S08]  /*4f40*/  LDC.64 R156, c[0x0][0x890] ;  /* 0x00022400ff9c7b82 */ /* 0x000e700000000a00 */
[----:B------:R-:W1:Y:S08]  /*4f50*/  LDC.64 R152, c[0x0][0x8b0] ;  /* 0x00022c00ff987b82 */ /* 0x000e700000000a00 */
[----:B------:R-:W1:Y:S08]  /*4f60*/  LDC.64 R146, c[0x0][0x8a8] ;  /* 0x00022a00ff927b82 */ /* 0x000e700000000a00 */
[----:B--2-4-:R-:W1:Y:S02]  /*4f70*/  LDC R170, c[0x0][0x374] ;  /* 0x0000dd00ffaa7b82 */ /* 0x014e640000000800 */
.L_x_108:
[----:B------:R-:W-:Y:S02]  /*4f80*/  LEA R0, R188, UR43, 0x3 ;  /* 0x0000002bbc007c11 */ /* 0x000fe4000f8e18ff */
[----:B------:R-:W-:Y:S02]  /*4f90*/  SHF.L.U32 R3, R184, 0x1f, RZ ;  /* 0x0000001fb8037819 */ /* 0x000fe400000006ff */
[----:B------:R-:W-:Y:S02]  /*4fa0*/  LEA R16, R188, UR43, 0x4 ;  /* 0x0000002bbc107c11 */ /* 0x000fe4000f8e20ff */
[----:B--2---:R-:W2:Y:S02]  /*4fb0*/  SYNCS.PHASECHK.TRANS64.TRYWAIT P0, [R0+URZ+0x130], R3 ;  /* 0x00013003000075a7 */ /* 0x004ea400080011ff */
[----:B-12---:R-:W-:Y:S05]  /*4fc0*/  @!P0 BRA `(.L_x_91) ;  /* 0x0000002c00d48947 */ /* 0x006fea0003800000 */
.L_x_166:
[----:B------:R-:W4:Y:S01]  /*4fd0*/  LDC.64 R12, c[0x0][0xb10] ;  /* 0x0002c400ff0c7b82 */ /* 0x000f220000000a00 */
[----:B------:R-:W3:Y:S01]  /*4fe0*/  LDS.128 R16, [R16+0x1c0] ;  /* 0x0001c00010107984 */ /* 0x000ee20000000c00 */
[----:B-1----:R-:W-:Y:S01]  /*4ff0*/  ISETP.NE.AND P1, PT, R73, 0x1, PT ;  /* 0x000000014900780c */ /* 0x002fe20003f25270 */
[----:B--2---:R-:W-:Y:S01]  /*5000*/  VIADD R0, R0, 0x140 ;  /* 0x0000014000007836 */ /* 0x004fe20000000000 */
[----:B------:R-:W-:Y:S04]  /*5010*/  ISETP.GE.AND P0, PT, R72, 0x1, PT ;  /* 0x000000014800780c */ /* 0x000fe80003f06270 */
[----:B------:R-:W1:Y:S01]  /*5020*/  LDC.64 R10, c[0x0][0xb18] ;  /* 0x0002c600ff0a7b82 */ /* 0x000e620000000a00 */
[----:B------:R-:W-:Y:S01]  /*5030*/  PRMT R0, RZ, 0x654, R0 ;  /* 0x00000654ff007816 */ /* 0x000fe20000000000 */
[----:B------:R-:W-:Y:S01]  /*5040*/  @!PT LDS RZ, [RZ] ;  /* 0x00000000fffff984 */ /* 0x000fe20000000800 */
[----:B------:R-:W-:Y:S01]  /*5050*/  @!PT LDS RZ, [RZ] ;  /* 0x00000000fffff984 */ /* 0x000fe20000000800 */
[----:B------:R-:W-:Y:S01]  /*5060*/  @!PT LDS RZ, [RZ] ;  /* 0x00000000fffff984 */ /* 0x000fe20000000800 */
[----:B------:R-:W-:Y:S01]  /*5070*/  @!PT LDS RZ, [RZ] ;  /* 0x00000000fffff984 */ /* 0x000fe20000000800 */
[----:B------:R2:W-:Y:S06]  /*5080*/  MEMBAR.ALL.CTA ;  /* 0x0000000000007992 */ /* 0x0005ec0000008000 */
[----:B--2---:R-:W2:Y:S01]  /*5090*/  FENCE.VIEW.ASYNC.S ;  /* 0x00000000000073c6 */ /* 0x004ea20000000000 */
[----:B------:R-:W1:Y:S08]  /*50a0*/  @!P1 LDC R14, c[0x0][0xb20] ;  /* 0x0002c800ff0e9b82 */ /* 0x000e700000000800 */
[----:B------:R-:W1:Y:S01]  /*50b0*/  @!P1 LDC R9, c[0x0][0xb0c] ;  /* 0x0002c300ff099b82 */ /* 0x000e620000000800 */
[----:B--2---:R2:W-:Y:S01]  /*50c0*/  SYNCS.ARRIVE.TRANS64.RED.A1T0 RZ, [R0+URZ], RZ ;  /* 0x000000ff00ff79a7 */ /* 0x0045e200081004ff */
[----:B---3--:R-:W-:Y:S04]  /*50d0*/  LOP3.LUT P4, RZ, R18, 0x1, RZ, 0xc0, !PT ;  /* 0x0000000112ff7812 */ /* 0x008fe8000788c0ff */
[----:B------:R-:W-:Y:S09]  /*50e0*/  P2R R187, PR, RZ, 0x10 ;  /* 0x00000010ffbb7803 */ /* 0x000ff20000000000 */
[----:B------:R-:W-:Y:S02]  /*50f0*/  @P4 MOV R77, R16 ;  /* 0x00000010004d4202 */ /* 0x000fe40000000f00 */
[----:B------:R-:W-:Y:S01]  /*5100*/  @P4 LOP3.LUT R75, R17, 0xffff, RZ, 0xc0, !PT ;  /* 0x0000ffff114b4812 */ /* 0x000fe200078ec0ff */
[----:B--2-4-:R-:W-:Y:S06]  /*5110*/  @!P0 BRA `(.L_x_92) ;  /* 0x0000000000a48947 */ /* 0x014fec0003800000 */
[----:B------:R-:W-:Y:S01]  /*5120*/  IMAD.HI.U32 R22, R170, R71, RZ ;  /* 0x00000047aa167227 */ /* 0x000fe200078e00ff */
[----:B------:R-:W-:Y:S02]  /*5130*/  ISETP.NE.AND P0, PT, R70, 0x1, PT ;  /* 0x000000014600780c */ /* 0x000fe40003f05270 */
[----:B------:R-:W-:Y:S01]  /*5140*/  ISETP.NE.AND P2, PT, R72, 0x1, PT ;  /* 0x000000014800780c */ /* 0x000fe20003f45270 */
[-C--:B------:R-:W-:Y:S01]  /*5150*/  IMAD.HI.U32 R20, R171, R158.reuse, RZ ;  /* 0x0000009eab147227 */ /* 0x080fe200078e00ff */
[----:B------:R-:W-:Y:S02]  /*5160*/  SHF.R.U32.HI R21, RZ, R169, R22 ;  /* 0x000000a9ff157219 */ /* 0x000fe40000011616 */
[----:B------:R-:W-:Y:S01]  /*5170*/  ISETP.NE.AND P3, PT, R74, 0x1, PT ;  /* 0x000000014a00780c */ /* 0x000fe20003f65270 */
[----:B------:R-:W-:Y:S01]  /*5180*/  IMAD.HI.U32 R26, R75, R71, RZ ;  /* 0x000000474b1a7227 */ /* 0x000fe200078e00ff */
[----:B------:R-:W-:Y:S02]  /*5190*/  SHF.R.U32.HI R20, RZ, R159, R20 ;  /* 0x0000009fff147219 */ /* 0x000fe40000011614 */
[----:B------:R-:W-:Y:S01]  /*51a0*/  SEL R3, R170, R21, !P0 ;  /* 0x00000015aa037207 */ /* 0x000fe20004000000 */
[----:B------:R-:W-:Y:S01]  /*51b0*/  IMAD.HI.U32 R24, R77, R158, RZ ;  /* 0x0000009e4d187227 */ /* 0x000fe200078e00ff */
[----:B------:R-:W-:Y:S03]  /*51c0*/  SEL R7, R171, R20, !P3 ;  /* 0x00000014ab077207 */ /* 0x000fe60005800000 */
[-C--:B------:R-:W-:Y:S01]  /*51d0*/  IMAD.HI.U32 R20, R3, R68.reuse, RZ ;  /* 0x0000004403147227 */ /* 0x080fe200078e00ff */
[----:B------:R-:W-:Y:S03]  /*51e0*/  SHF.R.U32.HI R24, RZ, R159, R24 ;  /* 0x0000009fff187219 */ /* 0x000fe60000011618 */
[----:B------:R-:W-:Y:S01]  /*51f0*/  IMAD.HI.U32 R22, R7, R68, RZ ;  /* 0x0000004407167227 */ /* 0x000fe200078e00ff */
[----:B------:R-:W-:Y:S02]  /*5200*/  @P2 SHF.R.U32.HI R3, RZ, R69, R20 ;  /* 0x00000045ff032219 */ /* 0x000fe40000011614 */
[----:B------:R-:W-:Y:S02]  /*5210*/  SHF.R.U32.HI R20, RZ, R169, R26 ;  /* 0x000000a9ff147219 */ /* 0x000fe4000001161a */
[----:B------:R-:W-:Y:S01]  /*5220*/  @P2 SHF.R.U32.HI R7, RZ, R69, R22 ;  /* 0x00000045ff072219 */ /* 0x000fe20000011616 */
[C---:B------:R-:W-:Y:S01]  /*5230*/  IMAD R2, R72.reuse, R3, RZ ;  /* 0x0000000348027224 */ /* 0x040fe200078e02ff */
[----:B------:R-:W-:Y:S02]  /*5240*/  SEL R5, R75, R20, !P0 ;  /* 0x000000144b057207 */ /* 0x000fe40004000000 */
[----:B------:R-:W-:Y:S01]  /*5250*/  SEL R3, R77, R24, !P3 ;  /* 0x000000184d037207 */ /* 0x000fe20005800000 */
[----:B------:R-:W-:Y:S01]  /*5260*/  IMAD R4, R72, R7, RZ ;  /* 0x0000000748047224 */ /* 0x000fe200078e02ff */
[C---:B------:R-:W-:Y:S01]  /*5270*/  ISETP.GE.AND P0, PT, R5.reuse, R2, PT ;  /* 0x000000020500720c */ /* 0x040fe20003f06270 */
[----:B------:R-:W-:Y:S03]  /*5280*/  IMAD.HI.U32 R6, R5, R68, RZ ;  /* 0x0000004405067227 */ /* 0x000fe600078e00ff */
[----:B------:R-:W-:Y:S01]  /*5290*/  ISETP.GE.OR P0, PT, R3, R4, P0 ;  /* 0x000000040300720c */ /* 0x000fe20000706670 */
[----:B------:R-:W-:Y:S01]  /*52a0*/  IMAD.MOV R4, RZ, RZ, -R3 ;  /* 0x000000ffff047224 */ /* 0x000fe200078e0a03 */
[-C--:B------:R-:W-:Y:S03]  /*52b0*/  SHF.R.U32.HI R6, RZ, R69.reuse, R6 ;  /* 0x00000045ff067219 */ /* 0x080fe60000011606 */
[----:B------:R-:W-:Y:S01]  /*52c0*/  IMAD R77, R74, R4, R77 ;  /* 0x000000044a4d7224 */ /* 0x000fe200078e024d */
[----:B------:R-:W-:Y:S05]  /*52d0*/  SEL R15, R5, R6, !P2 ;  /* 0x00000006050f7207 */ /* 0x000fea0005000000 */
[----:B------:R-:W-:Y:S02]  /*52e0*/  IMAD.MOV R6, RZ, RZ, -R15 ;  /* 0x000000ffff067224 */ /* 0x000fe400078e0a0f */
[C---:B------:R-:W-:Y:S04]  /*52f0*/  @!P0 IMAD.HI.U32 R2, R3.reuse, R68, RZ ;  /* 0x0000004403028227 */ /* 0x040fe800078e00ff */
[----:B------:R-:W-:Y:S01]  /*5300*/  IMAD R6, R72, R6, R5 ;  /* 0x0000000648067224 */ /* 0x000fe200078e0205 */
[----:B------:R-:W-:Y:S04]  /*5310*/  @!P0 SHF.R.U32.HI R2, RZ, R69, R2 ;  /* 0x00000045ff028219 */ /* 0x000fe80000011602 */
[----:B------:R-:W-:Y:S02]  /*5320*/  @!P0 SEL R0, R3, R2, !P2 ;  /* 0x0000000203008207 */ /* 0x000fe40005000000 */
[----:B------:R-:W-:Y:S02]  /*5330*/  IADD3 R2, PT, PT, -R5, RZ, RZ ;  /* 0x000000ff05027210 */ /* 0x000fe40007ffe1ff */
[----:B------:R-:W-:Y:S01]  /*5340*/  @!P0 IADD3 R8, PT, PT, R15, -R0, RZ ;  /* 0x800000000f088210 */ /* 0x000fe20007ffe0ff */
[----:B------:R-:W-:Y:S02]  /*5350*/  @!P0 IMAD R0, R7, R6, R0 ;  /* 0x0000000607008224 */ /* 0x000fe400078e0200 */
[----:B------:R-:W-:Y:S02]  /*5360*/  IMAD R75, R70, R2, R75 ;  /* 0x00000002464b7224 */ /* 0x000fe400078e024b */
[----:B------:R-:W-:Y:S02]  /*5370*/  @!P0 IMAD R5, R8, R72, R3 ;  /* 0x0000004808058224 */ /* 0x000fe400078e0203 */
[----:B------:R-:W-:Y:S04]  /*5380*/  @!P0 IMAD.MOV.U32 R3, RZ, RZ, R0 ;  /* 0x000000ffff038224 */ /* 0x000fe800078e0000 */
[----:B------:R-:W-:Y:S02]  /*5390*/  IMAD R77, R3, R74, R77 ;  /* 0x0000004a034d7224 */ /* 0x000fe400078e024d */
[----:B------:R-:W-:Y:S07]  /*53a0*/  IMAD R75, R5, R70, R75 ;  /* 0x00000046054b7224 */ /* 0x000fee00078e024b */
.L_x_92:
[----:B------:R-:W-:Y:S01]  /*53b0*/  @!P1 IMAD.HI.U32 R0, R77, R12, RZ ;  /* 0x0000000c4d009227 */ /* 0x000fe200078e00ff */
[----:B-1----:R-:W-:Y:S01]  /*53c0*/  @!P1 ISETP.NE.AND P0, PT, R10, 0x1, PT ;  /* 0x000000010a00980c */ /* 0x002fe20003f05270 */
[----:B------:R-:W-:Y:S01]  /*53d0*/  ULOP3.LUT UP0, URZ, UR42, 0x1b0, URZ, 0xc0, !UPT ;  /* 0x000001b02aff7892 */ /* 0x000fe2000f80c0ff */
[----:B------:R-:W-:Y:S01]  /*53e0*/  @!P1 ISETP.NE.AND P2, PT, R9, 0x1, PT ;  /* 0x000000010900980c */ /* 0x000fe20003f45270 */
[----:B------:R-:W-:Y:S01]  /*53f0*/  @!P1 IMAD.HI.U32 R3, R75, R11, RZ ;  /* 0x0000000b4b039227 */ /* 0x000fe200078e00ff */
[----:B------:R-:W-:Y:S02]  /*5400*/  @!P1 SHF.R.U32.HI R0, RZ, R13, R0 ;  /* 0x0000000dff009219 */ /* 0x000fe40000011600 */
[----:B------:R-:W-:Y:S01]  /*5410*/  @P4 SHF.R.U32.HI R182, RZ, 0x10, R17 ;  /* 0x00000010ffb64819 */ /* 0x000fe20000011611 */
[----:B------:R-:W-:Y:S01]  /*5420*/  VIADD R188, R188, 0x1 ;  /* 0x00000001bcbc7836 */ /* 0x000fe20000000000 */
[----:B------:R-:W-:Y:S02]  /*5430*/  @!P1 SHF.R.U32.HI R2, RZ, R14, R3 ;  /* 0x0000000eff029219 */ /* 0x000fe40000011603 */
[----:B------:R-:W-:Y:S02]  /*5440*/  @!P1 SEL R3, R77, R0, !P2 ;  /* 0x000000004d039207 */ /* 0x000fe40005000000 */
[----:B------:R-:W-:Y:S05]  /*5450*/  @!P1 SEL R2, R75, R2, !P0 ;  /* 0x000000024b029207 */ /* 0x000fea0004000000 */
[----:B------:R-:W-:Y:S02]  /*5460*/  @!P1 IMAD.IADD R0, R2, 0x1, -R3 ;  /* 0x0000000102009824 */ /* 0x000fe400078e0a03 */
[----:B------:R-:W-:Y:S02]  /*5470*/  @!P1 IMAD.IADD R2, R3, 0x1, -R2 ;  /* 0x0000000103029824 */ /* 0x000fe400078e0a02 */
[----:B------:R-:W-:Y:S02]  /*5480*/  @!P1 IMAD R77, R0, R9, R77 ;  /* 0x00000009004d9224 */ /* 0x000fe400078e024d */
[----:B------:R-:W-:Y:S01]  /*5490*/  @!P1 IMAD R75, R2, R10, R75 ;  /* 0x0000000a024b9224 */ /* 0x000fe200078e024b */
[----:B------:R-:W-:Y:S06]  /*54a0*/  BRA.U !UP0, `(.L_x_93) ;  /* 0x0000000108407547 */ /* 0x000fec000b800000 */
[----:B------:R-:W1:Y:S01]  /*54b0*/  LDCU.64 UR8, c[0x4][0x80] ;  /* 0x01001000ff0877ac */ /* 0x000e620008000a00 */
[----:B------:R-:W-:Y:S01]  /*54c0*/  MOV R3, 0x0 ;  /* 0x0000000000037802 */ /* 0x000fe20000000f00 */
[----:B------:R-:W-:Y:S02]  /*54d0*/  HFMA2 R12, -RZ, RZ, 0, 5.9604644775390625e-08 ;  /* 0x00000001ff0c7431 */ /* 0x000fe400000001ff */
[----:B------:R-:W-:Y:S02]  /*54e0*/  IMAD.MOV.U32 R8, RZ, RZ, 0x70 ;  /* 0x00000070ff087424 */ /* 0x000fe400078e00ff */
[----:B------:R-:W-:Y:S01]  /*54f0*/  IMAD.MOV.U32 R13, RZ, RZ, RZ ;  /* 0x000000ffff0d7224 */ /* 0x000fe200078e00ff */
[----:B------:R-:W2:Y:S01]  /*5500*/  LDCU.64 UR6, c[0x4][0x88] ;  /* 0x01001100ff0677ac */ /* 0x000ea20008000a00 */
[----:B------:R-:W3:Y:S01]  /*5510*/  LDC.64 R2, c[0x4][R3] ;  /* 0x0100000003027b82 */ /* 0x000ee20000000a00 */
[----:B------:R-:W4:Y:S01]  /*5520*/  LDCU.64 UR4, c[0x4][0x8] ;  /* 0x01000100ff0477ac */ /* 0x000f220008000a00 */
[----:B-1----:R-:W-:Y:S01]  /*5530*/  MOV R5, UR9 ;  /* 0x0000000900057c02 */ /* 0x002fe20008000f00 */
[----:B------:R-:W-:Y:S01]  /*5540*/  IMAD.U32 R4, RZ, RZ, UR8 ;  /* 0x00000008ff047e24 */ /* 0x000fe2000f8e00ff */
[----:B--2---:R-:W-:Y:S01]  /*5550*/  MOV R7, UR7 ;  /* 0x0000000700077c02 */ /* 0x004fe20008000f00 */
[----:B------:R-:W-:Y:S01]  /*5560*/  IMAD.U32 R6, RZ, RZ, UR6 ;  /* 0x00000006ff067e24 */ /* 0x000fe2000f8e00ff */
[----:B----4-:R-:W-:Y:S01]  /*5570*/  MOV R11, UR5 ;  /* 0x00000005000b7c02 */ /* 0x010fe20008000f00 */
[----:B------:R-:W-:Y:S02]  /*5580*/  IMAD.U32 R10, RZ, RZ, UR4 ;  /* 0x00000004ff0a7e24 */ /* 0x000fe4000f8e00ff */
[----:B------:R-:W-:Y:S07]  /*5590*/  LEPC R20, `(.L_x_93) ;  /* 0x000000001014794e */ /* 0x000fee0000000000 */
[----:B---3-5:R-:W-:Y:S05]  /*55a0*/  CALL.ABS.NOINC R2 ;  /* 0x0000000002007343 */ /* 0x028fea0003c00000 */
.L_x_93:
[----:B------:R-:W-:Y:S01]  /*55b0*/  LOP3.LUT P0, RZ, R186, 0x1b0, RZ, 0xc0, !PT ;  /* 0x000001b0baff7812 */ /* 0x000fe2000780c0ff */
[----:B------:R-:W-:Y:S11]  /*55c0*/  BSSY.RECONVERGENT B6, `(.L_x_94) ;  /* 0x0000013000067945 */ /* 0x000ff60003800200 */
[----:B------:R-:W-:Y:S01]  /*55d0*/  @!UPT UIADD3 URZ, UPT, UPT, URZ, URZ, URZ ;  /* 0x000000fffffff290 */ /* 0x000fe2000fffe0ff */
[----:B------:R-:W-:Y:S05]  /*55e0*/  @!P0 BRA `(.L_x_95) ;  /* 0x0000000000408947 */ /* 0x000fea0003800000 */
        /* <DEDUP_REMOVED lines=16> */
.L_x_95:
[----:B------:R-:W-:Y:S05]  /*56f0*/  BSYNC.RECONVERGENT B6 ;  /* 0x0000000000067941 */ /* 0x000fea0003800200 */
.L_x_94:
[----:B------:R-:W-:Y:S01]  /*5700*/  ISETP.NE.U32.AND P3, PT, R156, RZ, PT ;  /* 0x000000ff9c00720c */ /* 0x000fe20003f65070 */
[----:B------:R-:W-:Y:S01]  /*5710*/  UISETP.NE.AND UP1, UPT, UR44, URZ, UPT ;  /* 0x000000ff2c00728c */ /* 0x000fe2000bf25270 */
[----:B------:R-:W-:Y:S02]  /*5720*/  ISETP.NE.U32.AND P4, PT, R152, RZ, PT ;  /* 0x000000ff9800720c */ /* 0x000fe40003f85070 */
[----:B------:R-:W-:Y:S02]  /*5730*/  ISETP.NE.AND.EX P3, PT, R157, RZ, PT, P3 ;  /* 0x000000ff9d00720c */ /* 0x000fe40003f65330 */
[----:B------:R-:W-:Y:S02]  /*5740*/  PLOP3.LUT P1, PT, PT, PT, PT, 0x8, 0x80 ;  /* 0x000000000080781c */ /* 0x000fe40003f2e170 */
[----:B------:R-:W-:Y:S02]  /*5750*/  PLOP3.LUT P0, PT, PT, PT, UP1, 0x80, 0x8 ;  /* 0x000000000008781c */ /* 0x000fe40003f0f018 */
[----:B------:R-:W-:Y:S02]  /*5760*/  ISETP.NE.AND.EX P4, PT, R153, RZ, PT, P4 ;  /* 0x000000ff9900720c */ /* 0x000fe40003f85340 */
[----:B------:R-:W1:Y:S09]  /*5770*/  @UP1 LDCU.64 UR4, c[0x0][0x888] ;  /* 0x00011100ff0417ac */ /* 0x000e720008000a00 */
[----:B------:R-:W-:Y:S01]  /*5780*/  @P0 PLOP3.LUT P1, PT, P3, PT, PT, 0x80, 0x8 ;  /* 0x000000000008081c */ /* 0x000fe20001f2f070 */
[----:B-1----:R-:W-:Y:S04]  /*5790*/  @UP1 UISETP.NE.U32.AND UP0, UPT, UR4, URZ, UPT ;  /* 0x000000ff0400128c */ /* 0x002fe8000bf05070 */
[----:B------:R-:W-:Y:S04]  /*57a0*/  @UP1 UISETP.NE.AND.EX UP0, UPT, UR5, URZ, UPT, UP0 ;  /* 0x000000ff0500128c */ /* 0x000fe8000bf05300 */
[----:B------:R-:W-:Y:S01]  /*57b0*/  @UP1 USEL UR4, URZ, 0xffffffff, UP0 ;  /* 0xffffffffff041887 */ /* 0x000fe20008000000 */
[----:B------:R-:W-:Y:S11]  /*57c0*/  @!P3 BRA `(.L_x_96) ;  /* 0x00000000002cb947 */ /* 0x000ff60003800000 */
[----:B------:R-:W-:Y:S01]  /*57d0*/  ISETP.NE.U32.AND P2, PT, R154, RZ, PT ;  /* 0x000000ff9a00720c */ /* 0x000fe20003f45070 */
[----:B------:R-:W-:Y:S03]  /*57e0*/  IMAD.MOV.U32 R168, RZ, RZ, 0x1 ;  /* 0x00000001ffa87424 */ /* 0x000fe600078e00ff */
[----:B------:R-:W-:Y:S11]  /*57f0*/  ISETP.NE.AND.EX P2, PT, R155, RZ, PT, P2 ;  /* 0x000000ff9b00720c */ /* 0x000ff60003f45320 */
[----:B------:R-:W-:Y:S02]  /*5800*/  @!UPT UIADD3 URZ, UPT, UPT, URZ, URZ, URZ ;  /* 0x000000fffffff290 */ /* 0x000fe4000fffe0ff */
[----:B------:R-:W1:Y:S01]  /*5810*/  @P2 LDC.64 R2, c[0x0][0x888] ;  /* 0x00022200ff022b82 */ /* 0x000e620000000a00 */
[----:B------:R-:W-:Y:S04]  /*5820*/  @P2 IMAD R0, R156, UR36, RZ ;  /* 0x000000249c002c24 */ /* 0x000fe8000f8e02ff */
[----:B-1----:R-:W-:Y:S04]  /*5830*/  @P2 IMAD.WIDE R2, R0, 0x4, R2 ;  /* 0x0000000400022825 */ /* 0x002fe800078e0202 */
[----:B------:R-:W-:Y:S01]  /*5840*/  HFMA2 R0, -RZ, RZ, 0, 5.9604644775390625e-08 ;  /* 0x00000001ff007431 */ /* 0x000fe200000001ff */
[----:B-----5:R1:W5:Y:S04]  /*5850*/  @P2 LDG.E R80, desc[UR40][R2.64] ;  /* 0x0000002802502981 */ /* 0x020368000c1e1900 */
[----:B------:R-:W-:Y:S01]  /*5860*/  @!P2 PRMT R168, R0, 0x7610, R168 ;  /* 0x0000761000a8a816 */ /* 0x000fe200000000a8 */
[----:B-1----:R-:W2:Y:S06]  /*5870*/  @!P2 LDC R80, c[0x0][0x880] ;  /* 0x00022000ff50ab82 */ /* 0x002eac0000000800 */
.L_x_96:
[----:B------:R-:W-:Y:S05]  /*5880*/  @!P4 BRA `(.L_x_97) ;  /* 0x000000000020c947 */ /* 0x000fea0003800000 */
[----:B------:R-:W-:Y:S04]  /*5890*/  ISETP.NE.U32.AND P2, PT, R146, RZ, PT ;  /* 0x000000ff9200720c */ /* 0x000fe80003f45070 */
[----:B------:R-:W-:Y:S11]  /*58a0*/  ISETP.NE.AND.EX P2, PT, R147, RZ, PT, P2 ;  /* 0x000000ff9300720c */ /* 0x000ff60003f45320 */
[----:B------:R-:W-:Y:S02]  /*58b0*/  @!UPT UIADD3 URZ, UPT, UPT, URZ, URZ, URZ ;  /* 0x000000fffffff290 */ /* 0x000fe4000fffe0ff */
[----:B------:R-:W1:Y:S01]  /*58c0*/  @P2 LDC.64 R2, c[0x0][0x8a8] ;  /* 0x00022a00ff022b82 */ /* 0x000e620000000a00 */
[----:B------:R-:W-:Y:S04]  /*58d0*/  @P2 IMAD R0, R152, UR36, RZ ;  /* 0x0000002498002c24 */ /* 0x000fe8000f8e02ff */
[----:B-1----:R-:W-:Y:S05]  /*58e0*/  @P2 IMAD.WIDE R2, R0, 0x4, R2 ;  /* 0x0000000400022825 */ /* 0x002fea00078e0202 */
[----:B-----5:R1:W5:Y:S02]  /*58f0*/  @P2 LDG.E R78, desc[UR40][R2.64] ;  /* 0x00000028024e2981 */ /* 0x020364000c1e1900 */
[----:B-1----:R-:W3:Y:S02]  /*5900*/  @!P2 LDC R78, c[0x0][0x8a0] ;  /* 0x00022800ff4eab82 */ /* 0x002ee40000000800 */
.L_x_97:
[----:B--2--5:R-:W-:Y:S01]  /*5910*/  @P0 ISETP.NE.AND P4, PT, R80, RZ, PT ;  /* 0x000000ff5000020c */ /* 0x024fe20003f85270 */
[----:B------:R-:W-:Y:S01]  /*5920*/  IMAD.U32 R0, RZ, RZ, UR4 ;  /* 0x00000004ff007e24 */ /* 0x000fe2000f8e00ff */
[----:B------:R-:W-:Y:S01]  /*5930*/  @P0 LOP3.LUT P2, RZ, R168, 0xff, RZ, 0xc0, !PT ;  /* 0x000000ffa8ff0812 */ /* 0x000fe2000784c0ff */
[----:B------:R-:W-:Y:S01]  /*5940*/  BSSY B1, `(.L_x_98) ;  /* 0x000003d000017945 */ /* 0x000fe20003800000 */
[----:B------:R-:W-:Y:S01]  /*5950*/  @P0 SEL R3, RZ, 0xffffffff, P4 ;  /* 0xffffffffff030807 */ /* 0x000fe20002000000 */
[C---:B------:R-:W-:Y:S01]  /*5960*/  IMAD R64, R76.reuse, 0x40, R79 ;  /* 0x000000404c407824 */ /* 0x040fe200078e024f */
[----:B------:R-:W-:Y:S02]  /*5970*/  LEA R148, R76, UR43, 0x3 ;  /* 0x0000002b4c947c11 */ /* 0x000fe4000f8e18ff */
[----:B------:R-:W-:Y:S02]  /*5980*/  CS2R R102, SRZ ;  /* 0x0000000000667805 */ /* 0x000fe4000001ff00 */
[----:B------:R-:W-:Y:S02]  /*5990*/  @P1 SEL R3, R0, R3, !P2 ;  /* 0x0000000300031207 */ /* 0x000fe40005000000 */
[----:B------:R-:W-:Y:S02]  /*59a0*/  CS2R R100, SRZ ;  /* 0x0000000000647805 */ /* 0x000fe4000001ff00 */
[----:B------:R-:W-:Y:S02]  /*59b0*/  SHF.L.U32 R5, R185, 0x1f, RZ ;  /* 0x0000001fb9057819 */ /* 0x000fe400000006ff */
[----:B------:R-:W-:Y:S02]  /*59c0*/  CS2R R98, SRZ ;  /* 0x0000000000627805 */ /* 0x000fe4000001ff00 */
[----:B------:R-:W-:Y:S02]  /*59d0*/  @P0 LOP3.LUT R3, R3, 0x1, RZ, 0xc0, !PT ;  /* 0x0000000103030812 */ /* 0x000fe400078ec0ff */
[----:B------:R-:W-:Y:S02]  /*59e0*/  CS2R R96, SRZ ;  /* 0x0000000000607805 */ /* 0x000fe4000001ff00 */
[----:B------:R-:W-:Y:S02]  /*59f0*/  PLOP3.LUT P5, PT, PT, PT, PT, 0x8, 0x80 ;  /* 0x000000000080781c */ /* 0x000fe40003fae170 */
[----:B------:R-:W-:Y:S02]  /*5a00*/  CS2R R94, SRZ ;  /* 0x00000000005e7805 */ /* 0x000fe4000001ff00 */
[----:B------:R-:W-:Y:S02]  /*5a10*/  ISETP.NE.U32.OR P1, PT, R3, 0x1, !P0 ;  /* 0x000000010300780c */ /* 0x000fe40004725470 */
[----:B------:R-:W-:Y:S02]  /*5a20*/  CS2R R92, SRZ ;  /* 0x00000000005c7805 */ /* 0x000fe4000001ff00 */
[----:B------:R-:W-:Y:S02]  /*5a30*/  CS2R R90, SRZ ;  /* 0x00000000005a7805 */ /* 0x000fe4000001ff00 */
[----:B------:R-:W-:Y:S07]  /*5a40*/  CS2R R88, SRZ ;  /* 0x0000000000587805 */ /* 0x000fee000001ff00 */
[----:B------:R-:W-:Y:S04]  /*5a50*/  @P1 SHF.L.U32 R2, R183, 0x1f, RZ ;  /* 0x0000001fb7021819 */ /* 0x000fe800000006ff */
[----:B------:R-:W1:Y:S01]  /*5a60*/  @P1 SYNCS.PHASECHK.TRANS64.TRYWAIT P0, [UR43+0x110], R2 ;  /* 0x00011002ff0015a7 */ /* 0x000e62000800112b */
[----:B------:R2:W4:Y:S01]  /*5a70*/  SYNCS.PHASECHK.TRANS64.TRYWAIT P4, [R148+URZ+0x150], R5 ;  /* 0x00015005940075a7 */ /* 0x00052200080811ff */
[----:B-1----:R-:W-:Y:S01]  /*5a80*/  @P1 PLOP3.LUT P5, PT, P0, PT, PT, 0x8, 0x80 ;  /* 0x000000000080181c */ /* 0x002fe200007ae170 */
[----:B------:R-:W-:Y:S01]  /*5a90*/  @!UPT UIADD3 URZ, UPT, UPT, URZ, URZ, URZ ;  /* 0x000000fffffff290 */ /* 0x000fe2000fffe0ff */
[----:B--2-4-:R-:W-:Y:S11]  /*5aa0*/  @!P1 BRA `(.L_x_99) ;  /* 0x0000000000989947 */ /* 0x014ff60003800000 */
[----:B------:R-:W-:Y:S01]  /*5ab0*/  ISETP.NE.U32.AND P0, PT, RZ, UR38, PT ;  /* 0x00000026ff007c0c */ /* 0x000fe2000bf05070 */
[----:B------:R-:W-:Y:S01]  /*5ac0*/  BSSY B0, `(.L_x_100) ;  /* 0x0000016000007945 */ /* 0x000fe20003800000 */
[----:B------:R-:W-:Y:S02]  /*5ad0*/  ISETP.NE.AND P2, PT, R80, RZ, PT ;  /* 0x000000ff5000720c */ /* 0x000fe40003f45270 */
[----:B------:R-:W-:Y:S02]  /*5ae0*/  CS2R R90, SRZ ;  /* 0x00000000005a7805 */ /* 0x000fe4000001ff00 */
[----:B------:R-:W-:Y:S02]  /*5af0*/  ISETP.NE.AND.EX P0, PT, RZ, UR39, PT, P0 ;  /* 0x00000027ff007c0c */ /* 0x000fe4000bf05300 */
[----:B------:R-:W-:Y:S02]  /*5b00*/  CS2R R88, SRZ ;  /* 0x0000000000587805 */ /* 0x000fe4000001ff00 */
[----:B------:R-:W-:Y:S02]  /*5b10*/  LOP3.LUT P1, RZ, R168, 0xff, RZ, 0xc0, !PT ;  /* 0x000000ffa8ff7812 */ /* 0x000fe4000782c0ff */
[----:B------:R-:W-:Y:S02]  /*5b20*/  CS2R R94, SRZ ;  /* 0x00000000005e7805 */ /* 0x000fe4000001ff00 */
[----:B------:R-:W-:Y:S02]  /*5b30*/  SEL R0, RZ, 0xffffffff, P2 ;  /* 0xffffffffff007807 */ /* 0x000fe40001000000 */
[----:B------:R-:W-:Y:S02]  /*5b40*/  CS2R R92, SRZ ;  /* 0x00000000005c7805 */ /* 0x000fe4000001ff00 */
[----:B------:R-:W-:Y:S02]  /*5b50*/  SEL R3, RZ, 0xffffffff, P0 ;  /* 0xffffffffff037807 */ /* 0x000fe40000000000 */
[----:B------:R-:W-:Y:S02]  /*5b60*/  CS2R R98, SRZ ;  /* 0x0000000000627805 */ /* 0x000fe4000001ff00 */
[----:B------:R-:W-:Y:S02]  /*5b70*/  CS2R R96, SRZ ;  /* 0x0000000000607805 */ /* 0x000fe4000001ff00 */
[----:B------:R-:W-:Y:S02]  /*5b80*/  CS2R R102, SRZ ;  /* 0x0000000000667805 */ /* 0x000fe4000001ff00 */
[----:B------:R-:W-:Y:S02]  /*5b90*/  @P3 SEL R0, R3, R0, !P1 ;  /* 0x0000000003003207 */ /* 0x000fe40004800000 */
[----:B------:R-:W-:Y:S02]  /*5ba0*/  CS2R R100, SRZ ;  /* 0x0000000000647805 */ /* 0x000fe4000001ff00 */
[----:B------:R-:W-:Y:S04]  /*5bb0*/  LOP3.LUT R0, R0, 0x1, RZ, 0xc0, !PT ;  /* 0x0000000100007812 */ /* 0x000fe800078ec0ff */
[----:B------:R-:W-:Y:S01]  /*5bc0*/  ISETP.NE.U32.AND P0, PT, R0, 0x1, PT ;  /* 0x000000010000780c */ /* 0x000fe20003f05070 */
[----:B------:R-:W-:Y:S01]  /*5bd0*/  @!UPT UIADD3 URZ, UPT, UPT, URZ, URZ, URZ ;  /* 0x000000fffffff290 */ /* 0x000fe2000fffe0ff */
[----:B------:R-:W-:Y:S11]  /*5be0*/  @!P5 BRA `(.L_x_101) ;  /* 0x00000000000cd947 */ /* 0x000ff60003800000 */
[----:B------:R-:W-:Y:S04]  /*5bf0*/  SHF.L.U32 R3, R183, 0x1f, RZ ;  /* 0x0000001fb7037819 */ /* 0x000fe800000006ff */
[----:B------:R-:W1:Y:S02]  /*5c00*/  SYNCS.PHASECHK.TRANS64.TRYWAIT P1, [UR43+0x110], R3 ;  /* 0x00011003ff0075a7 */ /* 0x000e64000802112b */
[----:B-1----:R-:W-:Y:S05]  /*5c10*/  @!P1 BRA `(.L_x_102) ;  /* 0x0000002000d49947 */ /* 0x002fea0003800000 */
.L_x_101:
[----:B------:R-:W-:Y:S05]  /*5c20*/  BSYNC B0 ;  /* 0x0000000000007941 */ /* 0x000fea0003800000 */
.L_x_100:
[----:B------:R2:W4:Y:S01]  /*5c30*/  @P0 LDS.128 R88, [R180+UR43+0x200] ;  /* 0x0002002bb4580984 */ /* 0x0005220008000c00 */
[----:B------:R-:W-:Y:S01]  /*5c40*/  UIADD3 UR4, UPT, UPT, UR43, 0x118, URZ ;  /* 0x000001182b047890 */ /* 0x000fe2000fffe0ff */
[----:B------:R-:W-:Y:S02]  /*5c50*/  LOP3.LUT R183, R183, 0x1, RZ, 0x3c, !PT ;  /* 0x00000001b7b77812 */ /* 0x000fe400078e3cff */
[----:B------:R2:W1:Y:S01]  /*5c60*/  @P0 LDS.128 R92, [R179+0x200] ;  /* 0x00020000b35c0984 */ /* 0x0004620000000c00 */
[----:B------:R-:W-:Y:S03]  /*5c70*/  UPRMT UR4, UR37, 0x654, UR4 ;  /* 0x0000065425047896 */ /* 0x000fe60008000004 */
[----:B------:R2:W1:Y:S04]  /*5c80*/  @P0 LDS.128 R96, [R178+0x200] ;  /* 0x00020000b2600984 */ /* 0x0004680000000c00 */
[----:B------:R2:W1:Y:S01]  /*5c90*/  @P0 LDS.128 R100, [R177+0x200] ;  /* 0x00020000b1640984 */ /* 0x0004620000000c00 */
[----:B------:R-:W-:Y:S01]  /*5ca0*/  @!PT LDS RZ, [RZ] ;  /* 0x00000000fffff984 */ /* 0x000fe20000000800 */
[----:B------:R-:W-:Y:S01]  /*5cb0*/  @!PT LDS RZ, [RZ] ;  /* 0x00000000fffff984 */ /* 0x000fe20000000800 */
[----:B------:R-:W-:Y:S01]  /*5cc0*/  @!PT LDS RZ, [RZ] ;  /* 0x00000000fffff984 */ /* 0x000fe20000000800 */
[----:B------:R-:W-:Y:S01]  /*5cd0*/  @!PT LDS RZ, [RZ] ;  /* 0x00000000fffff984 */ /* 0x000fe20000000800 */
[----:B------:R5:W-:Y:S06]  /*5ce0*/  MEMBAR.ALL.CTA ;  /* 0x0000000000007992 */ /* 0x000bec0000008000 */
[----:B-----5:R-:W5:Y:S02]  /*5cf0*/  FENCE.VIEW.ASYNC.S ;  /* 0x00000000000073c6 */ /* 0x020f640000000000 */
[----:B-----5:R-:W-:Y:S01]  /*5d00*/  SYNCS.ARRIVE.TRANS64.RED.A1T0 RZ, [UR4], RZ ;  /* 0x000000ffffff79a7 */ /* 0x020fe20008100404 */
.L_x_99:
[----:B------:R-:W-:Y:S05]  /*5d10*/  BSYNC B1 ;  /* 0x0000000000017941 */ /* 0x000fea0003800000 */
.L_x_98:
[----:B-1----:R-:W-:Y:S04]  /*5d20*/  SHF.R.U32.HI R0, RZ, 0x15, R64 ;  /* 0x00000015ff007819 */ /* 0x002fe80000011640 */
[----:B------:R-:W-:Y:S01]  /*5d30*/  LOP3.LUT P0, RZ, R0, 0x3, R181, 0x48, !PT ;  /* 0x0000000300ff7812 */ /* 0x000fe200078048b5 */
[----:B------:R-:W-:Y:S01]  /*5d40*/  @!UPT UIADD3 URZ, UPT, UPT, URZ, URZ, URZ ;  /* 0x000000fffffff290 */ /* 0x000fe2000fffe0ff */
[----:B------:R-:W-:Y:S11]  /*5d50*/  @P4 BRA `(.L_x_103) ;  /* 0x0000000000084947 */ /* 0x000ff60003800000 */
[----:B------:R-:W1:Y:S02]  /*5d60*/  SYNCS.PHASECHK.TRANS64.TRYWAIT P1, [R148+URZ+0x150], R5 ;  /* 0x00015005940075a7 */ /* 0x000e6400080211ff */
[----:B-1----:R-:W-:Y:S05]  /*5d70*/  @!P1 BRA `(.L_x_104) ;  /* 0x0000002000949947 */ /* 0x002fea0003800000 */
.L_x_103:
[----:B------:R-:W-:Y:S05]  /*5d80*/  @!P0 BRA `(.L_x_105) ;  /* 0x0000000000408947 */ /* 0x000fea0003800000 */
[----:B------:R-:W1:Y:S01]  /*5d90*/  LDCU.64 UR8, c[0x4][0x70] ;  /* 0x01000e00ff0877ac */ /* 0x000e620008000a00 */
[----:B------:R-:W-:Y:S01]  /*5da0*/  MOV R3, 0x0 ;  /* 0x0000000000037802 */ /* 0x000fe20000000f00 */
[----:B------:R-:W-:Y:S02]  /*5db0*/  HFMA2 R12, -RZ, RZ, 0, 5.9604644775390625e-08 ;  /* 0x00000001ff0c7431 */ /* 0x000fe400000001ff */
[----:B------:R-:W-:Y:S02]  /*5dc0*/  IMAD.MOV.U32 R8, RZ, RZ, 0x192 ;  /* 0x00000192ff087424 */ /* 0x000fe400078e00ff */
[----:B------:R-:W-:Y:S01]  /*5dd0*/  IMAD.MOV.U32 R13, RZ, RZ, RZ ;  /* 0x000000ffff0d7224 */ /* 0x000fe200078e00ff */
[----:B------:R-:W5:Y:S01]  /*5de0*/  LDCU.64 UR6, c[0x4][0x78] ;  /* 0x01000f00ff0677ac */ /* 0x000f620008000a00 */
[----:B------:R-:W2:Y:S01]  /*5df0*/  LDC.64 R2, c[0x4][R3] ;  /* 0x0100000003027b82 */ /* 0x000ea20000000a00 */
[----:B------:R-:W3:Y:S01]  /*5e00*/  LDCU.64 UR4, c[0x4][0x10] ;  /* 0x01000200ff0477ac */ /* 0x000ee20008000a00 */
[----:B-1----:R-:W-:Y:S01]  /*5e10*/  MOV R5, UR9 ;  /* 0x0000000900057c02 */ /* 0x002fe20008000f00 */
[----:B------:R-:W-:Y:S01]  /*5e20*/  IMAD.U32 R4, RZ, RZ, UR8 ;  /* 0x00000008ff047e24 */ /* 0x000fe2000f8e00ff */
[----:B-----5:R-:W-:Y:S01]  /*5e30*/  MOV R7, UR7 ;  /* 0x0000000700077c02 */ /* 0x020fe20008000f00 */
[----:B------:R-:W-:Y:S01]  /*5e40*/  IMAD.U32 R6, RZ, RZ, UR6 ;  /* 0x00000006ff067e24 */ /* 0x000fe2000f8e00ff */
[----:B---3--:R-:W-:Y:S01]  /*5e50*/  MOV R11, UR5 ;  /* 0x00000005000b7c02 */ /* 0x008fe20008000f00 */
[----:B------:R-:W-:Y:S02]  /*5e60*/  IMAD.U32 R10, RZ, RZ, UR4 ;  /* 0x00000004ff0a7e24 */ /* 0x000fe4000f8e00ff */
[----:B------:R-:W-:Y:S07]  /*5e70*/  LEPC R20, `(.L_x_105) ;  /* 0x000000001014794e */ /* 0x000fee0000000000 */
[----:B--2-4-:R-:W-:Y:S05]  /*5e80*/  CALL.ABS.NOINC R2 ;  /* 0x0000000002007343 */ /* 0x014fea0003c00000 */
.L_x_105:
[----:B------:R-:W-:Y:S01]  /*5e90*/  LOP3.LUT P0, RZ, R176, 0x60, RZ, 0xc0, !PT ;  /* 0x00000060b0ff7812 */ /* 0x000fe2000780c0ff */
[----:B------:R-:W-:Y:S05]  /*5ea0*/  WARPSYNC.ALL ;  /* 0x0000000000007948 */ /* 0x000fea0003800000 */
[----:B----4-:R-:W-:Y:S01]  /*5eb0*/  IMAD.U32 R141, R90, 0x10000, RZ ;  /* 0x000100005a8d7824 */ /* 0x010fe200078e00ff */
[----:B------:R-:W-:Y:S01]  /*5ec0*/  R2UR UR4, R64 ;  /* 0x00000000400472ca */ /* 0x000fe200000e0000 */
[----:B------:R-:W-:Y:S01]  /*5ed0*/  IMAD.U32 R136, R92, 0x10000, RZ ;  /* 0x000100005c887824 */ /* 0x000fe200078e00ff */
[C---:B------:R-:W-:Y:S01]  /*5ee0*/  SHF.L.U32 R82, R88.reuse, 0x10, RZ ;  /* 0x0000001058527819 */ /* 0x040fe200000006ff */
[----:B------:R-:W-:Y:S01]  /*5ef0*/  IMAD.U32 R121, R97, 0x10000, RZ ;  /* 0x0001000061797824 */ /* 0x000fe200078e00ff */
[----:B------:R-:W-:Y:S01]  /*5f00*/  PRMT R81, R88, 0x8880, RZ ;  /* 0x0000888058517816 */ /* 0x000fe200000000ff */
[----:B------:R-:W-:Y:S01]  /*5f10*/  IMAD.U32 R106, R102, 0x10000, RZ ;  /* 0x00010000666a7824 */ /* 0x000fe200078e00ff */
[----:B------:R-:W-:Y:S01]  /*5f20*/  SHF.L.U32 R83, R88, 0x8, RZ ;  /* 0x0000000858537819 */ /* 0x000fe200000006ff */
[----:B------:R-:W-:Y:S01]  /*5f30*/  IMAD.SHL.U32 R129, R94, 0x100, RZ ;  /* 0x000001005e817824 */ /* 0x000fe200078e00ff */
[----:B------:R-:W-:Y:S01]  /*5f40*/  SHF.R.S32.HI R82, RZ, 0x18, R82 ;  /* 0x00000018ff527819 */ /* 0x000fe20000011452 */
[----:B------:R-:W-:Y:S01]  /*5f50*/  IMAD.SHL.U32 R114, R99, 0x100, RZ ;  /* 0x0000010063727824 */ /* 0x000fe200078e00ff */
[C---:B------:R-:W-:Y:S01]  /*5f60*/  PRMT R145, R89.reuse, 0x8880, RZ ;  /* 0x0000888059917816 */ /* 0x040fe200000000ff */
[----:B------:R-:W-:Y:S01]  /*5f70*/  BSSY.RECONVERGENT B0, `(.L_x_106) ;  /* 0x0000125000007945 */ /* 0x000fe20003800200 */
[----:B------:R-:W-:Y:S01]  /*5f80*/  SHF.R.S32.HI R83, RZ, 0x18, R83 ;  /* 0x00000018ff537819 */ /* 0x000fe20000011453 */
[----:B------:R-:W3:Y:S01]  /*5f90*/  LDTM.x64 R4, tmem[UR4] ;  /* 0x00000004000479ee */ /* 0x000ee20008340000 */
[----:B------:R-:W-:Y:S01]  /*5fa0*/  NOP ;  /* 0x0000000000007918 */ /* 0x000fe20000000000 */
[----:B------:R-:W-:Y:S02]  /*5fb0*/  R2UR UR5, R148 ;  /* 0x00000000940572ca */ /* 0x000fe400000e0000 */
[----:B------:R-:W-:Y:S02]  /*5fc0*/  SHF.R.S32.HI R84, RZ, 0x18, R88 ;  /* 0x00000018ff547819 */ /* 0x000fe40000011458 */
[----:B------:R-:W-:Y:S02]  /*5fd0*/  SHF.L.U32 R144, R89, 0x10, RZ ;  /* 0x0000001059907819 */ /* 0x000fe400000006ff */
[----:B------:R-:W-:Y:S02]  /*5fe0*/  PRMT R142, R90, 0x8880, RZ ;  /* 0x000088805a8e7816 */ /* 0x000fe400000000ff */
[----:B------:R-:W-:Y:S02]  /*5ff0*/  SHF.R.S32.HI R85, RZ, 0x18, R89 ;  /* 0x00000018ff557819 */ /* 0x000fe40000011459 */
[C---:B------:R-:W-:Y:S02]  /*6000*/  PRMT R140, R91.reuse, 0x8880, RZ ;  /* 0x000088805b8c7816 */ /* 0x040fe400000000ff */
[----:B------:R-:W-:Y:S01]  /*6010*/  SHF.R.S32.HI R86, RZ, 0x18, R90 ;  /* 0x00000018ff567819 */ /* 0x000fe2000001145a */
[----:B------:R-:W-:Y:S01]  /*6020*/  UIADD3 UR5, UPT, UPT, UR5, 0x170, URZ ;  /* 0x0000017005057890 */ /* 0x000fe2000fffe0ff */
[----:B------:R-:W-:Y:S02]  /*6030*/  SHF.L.U32 R139, R91, 0x10, RZ ;  /* 0x000000105b8b7819 */ /* 0x000fe400000006ff */
[----:B------:R-:W-:Y:S01]  /*6040*/  PRMT R137, R92, 0x8880, RZ ;  /* 0x000088805c897816 */ /* 0x000fe200000000ff */
[----:B------:R-:W-:Y:S01]  /*6050*/  UPRMT UR5, UR37, 0x654, UR5 ;  /* 0x0000065425057896 */ /* 0x000fe20008000005 */
[----:B------:R-:W-:Y:S02]  /*6060*/  SHF.R.S32.HI R88, RZ, 0x18, R91 ;  /* 0x00000018ff587819 */ /* 0x000fe4000001145b */
[C---:B------:R-:W-:Y:S01]  /*6070*/  PRMT R134, R93.reuse, 0x8880, RZ ;  /* 0x000088805d867816 */ /* 0x040fe200000000ff */
[C---:B---3--:R-:W-:Y:S01]  /*6080*/  IMAD R4, R78.reuse, R4, RZ ;  /* 0x000000044e047224 */ /* 0x048fe200078e02ff */
[----:B------:R-:W-:Y:S01]  /*6090*/  SHF.L.U32 R133, R93, 0x10, RZ ;  /* 0x000000105d857819 */ /* 0x000fe200000006ff */
[----:B------:R-:W-:Y:S01]  /*60a0*/  IMAD R5, R78, R5, RZ ;  /* 0x000000054e057224 */ /* 0x000fe200078e02ff */
[----:B------:R-:W-:Y:S01]  /*60b0*/  PRMT R131, R94, 0x8880, RZ ;  /* 0x000088805e837816 */ /* 0x000fe200000000ff */
[C---:B------:R-:W-:Y:S01]  /*60c0*/  IMAD R6, R78.reuse, R6, RZ ;  /* 0x000000064e067224 */ /* 0x040fe200078e02ff */
[----:B------:R-:W-:Y:S01]  /*60d0*/  SYNCS.ARRIVE.TRANS64.RED.A1T0 RZ, [UR5], RZ ;  /* 0x000000ffffff79a7 */ /* 0x000fe20008100405 */
[-C--:B------:R-:W-:Y:S01]  /*60e0*/  IMAD R4, R81, R80.reuse, R4 ;  /* 0x0000005051047224 */ /* 0x080fe200078e0204 */
[----:B------:R-:W-:Y:S01]  /*60f0*/  MOV R81, R145 ;  /* 0x0000009100517202 */ /* 0x000fe20000000f00 */
[----:B------:R-:W-:Y:S01]  /*6100*/  IMAD R7, R78, R7, RZ ;  /* 0x000000074e077224 */ /* 0x000fe200078e02ff */
[----:B------:R-:W-:Y:S01]  /*6110*/  SHF.L.U32 R130, R94, 0x10, RZ ;  /* 0x000000105e827819 */ /* 0x000fe200000006ff */
[-C--:B------:R-:W-:Y:S01]  /*6120*/  IMAD R5, R82, R80.reuse, R5 ;  /* 0x0000005052057224 */ /* 0x080fe200078e0205 */
[----:B------:R-:W-:Y:S01]  /*6130*/  SHF.R.S32.HI R82, RZ, 0x18, R144 ;  /* 0x00000018ff527819 */ /* 0x000fe20000011490 */
[----:B------:R-:W-:Y:S01]  /*6140*/  IMAD R6, R83, R80, R6 ;  /* 0x0000005053067224 */ /* 0x000fe200078e0206 */
[C---:B------:R-:W-:Y:S01]  /*6150*/  PRMT R128, R95.reuse, 0x8880, RZ ;  /* 0x000088805f807816 */ /* 0x040fe200000000ff */
[----:B------:R-:W-:Y:S01]  /*6160*/  IMAD R8, R78, R8, RZ ;  /* 0x000000084e087224 */ /* 0x000fe200078e02ff */
[----:B------:R-:W-:Y:S01]  /*6170*/  SHF.L.U32 R127, R95, 0x10, RZ ;  /* 0x000000105f7f7819 */ /* 0x000fe200000006ff */
[-C--:B------:R-:W-:Y:S01]  /*6180*/  IMAD R7, R84, R80.reuse, R7 ;  /* 0x0000005054077224 */ /* 0x080fe200078e0207 */
[----:B------:R-:W-:Y:S01]  /*6190*/  PRMT R125, R96, 0x8880, RZ ;  /* 0x00008880607d7816 */ /* 0x000fe200000000ff */
[----:B------:R-:W-:Y:S01]  /*61a0*/  IMAD R9, R78, R9, RZ ;  /* 0x000000094e097224 */ /* 0x000fe200078e02ff */
[----:B------:R-:W-:Y:S01]  /*61b0*/  SHF.L.U32 R124, R96, 0x10, RZ ;  /* 0x00000010607c7819 */ /* 0x000fe200000006ff */
[----:B------:R-:W-:Y:S01]  /*61c0*/  IMAD R8, R81, R80, R8 ;  /* 0x0000005051087224 */ /* 0x000fe200078e0208 */
[----:B------:R-:W-:Y:S01]  /*61d0*/  I2IP.S8.S32.SAT R148, R7, R6, RZ ;  /* 0x0000000607947239 */ /* 0x000fe200000014ff */
[C---:B------:R-:W-:Y:S01]  /*61e0*/  IMAD R10, R78.reuse, R10, RZ ;  /* 0x0000000a4e0a7224 */ /* 0x040fe200078e02ff */
[----:B------:R-:W-:Y:S01]  /*61f0*/  PRMT R122, R97, 0x8880, RZ ;  /* 0x00008880617a7816 */ /* 0x000fe200000000ff */
[----:B------:R-:W-:Y:S01]  /*6200*/  IMAD R11, R78, R11, RZ ;  /* 0x0000000b4e0b7224 */ /* 0x000fe200078e02ff */
[----:B------:R-:W-:Y:S01]  /*6210*/  I2IP.S8.S32.SAT R148, R5, R4, R148 ;  /* 0x0000000405947239 */ /* 0x000fe20000001494 */
[----:B------:R-:W-:Y:S01]  /*6220*/  IMAD R9, R82, R80, R9 ;  /* 0x0000005052097224 */ /* 0x000fe200078e0209 */
[----:B------:R-:W-:Y:S01]  /*6230*/  SHF.R.S32.HI R82, RZ, 0x18, R141 ;  /* 0x00000018ff527819 */ /* 0x000fe2000001148d */
[----:B------:R-:W-:Y:S01]  /*6240*/  IMAD R12, R78, R12, RZ ;  /* 0x0000000c4e0c7224 */ /* 0x000fe200078e02ff */
[C---:B------:R-:W-:Y:S01]  /*6250*/  PRMT R119, R98.reuse, 0x8880, RZ ;  /* 0x0000888062777816 */ /* 0x040fe200000000ff */
[----:B------:R-:W-:Y:S01]  /*6260*/  IMAD.MOV.U32 R83, RZ, RZ, R142 ;  /* 0x000000ffff537224 */ /* 0x000fe200078e008e */
[----:B------:R-:W-:Y:S01]  /*6270*/  SHF.L.U32 R118, R98, 0x10, RZ ;  /* 0x0000001062767819 */ /* 0x000fe200000006ff */
[C---:B------:R-:W-:Y:S01]  /*6280*/  IMAD R13, R78.reuse, R13, RZ ;  /* 0x0000000d4e0d7224 */ /* 0x040fe200078e02ff */
[C---:B------:R-:W-:Y:S01]  /*6290*/  PRMT R116, R99.reuse, 0x8880, RZ ;  /* 0x0000888063747816 */ /* 0x040fe200000000ff */
[C---:B------:R-:W-:Y:S01]  /*62a0*/  IMAD R14, R78.reuse, R14, RZ ;  /* 0x0000000e4e0e7224 */ /* 0x040fe200078e02ff */
[----:B------:R-:W-:Y:S01]  /*62b0*/  SHF.L.U32 R115, R99, 0x10, RZ ;  /* 0x0000001063737819 */ /* 0x000fe200000006ff */
[----:B------:R-:W-:Y:S01]  /*62c0*/  IMAD R15, R78, R15, RZ ;  /* 0x0000000f4e0f7224 */ /* 0x000fe200078e02ff */
[----:B------:R-:W-:Y:S01]  /*62d0*/  PRMT R113, R100, 0x8880, RZ ;  /* 0x0000888064717816 */ /* 0x000fe200000000ff */
[----:B------:R-:W-:Y:S01]  /*62e0*/  IMAD R0, R78, R16, RZ ;  /* 0x000000104e007224 */ /* 0x000fe200078e02ff */
[----:B------:R-:W-:Y:S01]  /*62f0*/  SHF.L.U32 R112, R100, 0x10, RZ ;  /* 0x0000001064707819 */ /* 0x000fe200000006ff */
[C---:B------:R-:W-:Y:S01]  /*6300*/  IMAD R2, R78.reuse, R17, RZ ;  /* 0x000000114e027224 */ /* 0x040fe200078e02ff */
[C---:B------:R-:W-:Y:S01]  /*6310*/  PRMT R110, R101.reuse, 0x8880, RZ ;  /* 0x00008880656e7816 */ /* 0x040fe200000000ff */
[C---:B------:R-:W-:Y:S01]  /*6320*/  IMAD R3, R78.reuse, R18, RZ ;  /* 0x000000124e037224 */ /* 0x040fe200078e02ff */
[----:B------:R-:W-:Y:S01]  /*6330*/  SHF.L.U32 R109, R101, 0x10, RZ ;  /* 0x00000010656d7819 */ /* 0x000fe200000006ff */
[----:B------:R-:W-:Y:S01]  /*6340*/  IMAD R19, R78, R19, RZ ;  /* 0x000000134e137224 */ /* 0x000fe200078e02ff */
[----:B------:R-:W-:Y:S01]  /*6350*/  PRMT R107, R102, 0x8880, RZ ;  /* 0x00008880666b7816 */ /* 0x000fe200000000ff */
[C---:B------:R-:W-:Y:S01]  /*6360*/  IMAD R16, R78.reuse, R20, RZ ;  /* 0x000000144e107224 */ /* 0x040fe200078e02ff */
[----:B------:R-:W-:Y:S01]  /*6370*/  PRMT R104, R103, 0x8880, RZ ;  /* 0x0000888067687816 */ /* 0x000fe200000000ff */
[C---:B------:R-:W-:Y:S01]  /*6380*/  IMAD R17, R78.reuse, R21, RZ ;  /* 0x000000154e117224 */ /* 0x040fe200078e02ff */
[----:B------:R-:W-:Y:S01]  /*6390*/  SHF.L.U32 R143, R89, 0x8, RZ ;  /* 0x00000008598f7819 */ /* 0x000fe200000006ff */
[C---:B------:R-:W-:Y:S01]  /*63a0*/  IMAD R18, R78.reuse, R22, RZ ;  /* 0x000000164e127224 */ /* 0x040fe200078e02ff */
[----:B------:R-:W-:Y:S01]  /*63b0*/  SHF.R.S32.HI R89, RZ, 0x18, R92 ;  /* 0x00000018ff597819 */ /* 0x000fe2000001145c */
[C---:B------:R-:W-:Y:S01]  /*63c0*/  IMAD R23, R78.reuse, R23, RZ ;  /* 0x000000174e177224 */ /* 0x040fe200078e02ff */
[----:B------:R-:W-:Y:S01]  /*63d0*/  SHF.R.S32.HI R81, RZ, 0x18, R143 ;  /* 0x00000018ff517819 */ /* 0x000fe2000001148f */
[----:B------:R-:W-:Y:S01]  /*63e0*/  IMAD R20, R78, R24, RZ ;  /* 0x000000184e147224 */ /* 0x000fe200078e02ff */
[----:B------:R-:W-:Y:S01]  /*63f0*/  SHF.L.U32 R87, R90, 0x8, RZ ;  /* 0x000000085a577819 */ /* 0x000fe200000006ff */
[----:B------:R-:W-:Y:S01]  /*6400*/  IMAD R21, R78, R25, RZ ;  /* 0x000000194e157224 */ /* 0x000fe200078e02ff */
[----:B------:R-:W-:Y:S01]  /*6410*/  SHF.R.S32.HI R90, RZ, 0x18, R93 ;  /* 0x00000018ff5a7819 */ /* 0x000fe2000001145d */
[----:B------:R-:W-:Y:S01]  /*6420*/  IMAD R10, R81, R80, R10 ;  /* 0x00000050510a7224 */ /* 0x000fe200078e020a */
[----:B------:R-:W-:Y:S01]  /*6430*/  MOV R81, R140 ;  /* 0x0000008c00517202 */ /* 0x000fe20000000f00 */
[-C--:B------:R-:W-:Y:S01]  /*6440*/  IMAD R11, R85, R80.reuse, R11 ;  /* 0x00000050550b7224 */ /* 0x080fe200078e020b */
[----:B------:R-:W-:Y:S01]  /*6450*/  SHF.R.S32.HI R87, RZ, 0x18, R87 ;  /* 0x00000018ff577819 */ /* 0x000fe20000011457 */
[-C--:B------:R-:W-:Y:S01]  /*6460*/  IMAD R12, R83, R80.reuse, R12 ;  /* 0x00000050530c7224 */ /* 0x080fe200078e020c */
[----:B------:R-:W-:Y:S01]  /*6470*/  SHF.R.S32.HI R83, RZ, 0x18, R139 ;  /* 0x00000018ff537819 */ /* 0x000fe2000001148b */
[----:B------:R-:W-:Y:S01]  /*6480*/  IMAD R13, R82, R80, R13 ;  /* 0x00000050520d7224 */ /* 0x000fe200078e020d */
[----:B------:R-:W-:Y:S01]  /*6490*/  I2IP.S8.S32.SAT R149, R11, R10, RZ ;  /* 0x0000000a0b957239 */ /* 0x000fe200000014ff */
[-C--:B------:R-:W-:Y:S01]  /*64a0*/  IMAD R14, R87, R80.reuse, R14 ;  /* 0x00000050570e7224 */ /* 0x080fe200078e020e */
[----:B------:R-:W-:Y:S01]  /*64b0*/  SHF.R.S32.HI R82, RZ, 0x18, R136 ;  /* 0x00000018ff527819 */ /* 0x000fe20000011488 */
[----:B------:R-:W-:Y:S01]  /*64c0*/  IMAD R15, R86, R80, R15 ;  /* 0x00000050560f7224 */ /* 0x000fe200078e020f */
[----:B------:R-:W-:Y:S01]  /*64d0*/  I2IP.S8.S32.SAT R149, R9, R8, R149 ;  /* 0x0000000809957239 */ /* 0x000fe20000001495 */
[-C--:B------:R-:W-:Y:S01]  /*64e0*/  IMAD R0, R81, R80.reuse, R0 ;  /* 0x0000005051007224 */ /* 0x080fe200078e0200 */
[----:B------:R-:W-:Y:S01]  /*64f0*/  SHF.L.U32 R138, R91, 0x8, RZ ;  /* 0x000000085b8a7819 */ /* 0x000fe200000006ff */
[----:B------:R-:W-:Y:S01]  /*6500*/  IMAD R2, R83, R80, R2 ;  /* 0x0000005053027224 */ /* 0x000fe200078e0202 */
[----:B------:R-:W-:Y:S01]  /*6510*/  I2IP.S8.S32.SAT R150, R15, R14, RZ ;  /* 0x0000000e0f967239 */ /* 0x000fe200000014ff */
[C---:B------:R-:W-:Y:S01]  /*6520*/  IMAD R22, R78.reuse, R26, RZ ;  /* 0x0000001a4e167224 */ /* 0x040fe200078e02ff */
[----:B------:R-:W-:Y:S01]  /*6530*/  MOV R83, R137 ;  /* 0x0000008900537202 */ /* 0x000fe20000000f00 */
[C---:B------:R-:W-:Y:S01]  /*6540*/  IMAD R27, R78.reuse, R27, RZ ;  /* 0x0000001b4e1b7224 */ /* 0x040fe200078e02ff */
[----:B------:R-:W-:Y:S01]  /*6550*/  I2IP.S8.S32.SAT R150, R13, R12, R150 ;  /* 0x0000000c0d967239 */ /* 0x000fe20000001496 */
[C---:B------:R-:W-:Y:S01]  /*6560*/  IMAD R24, R78.reuse, R28, RZ ;  /* 0x0000001c4e187224 */ /* 0x040fe200078e02ff */
[----:B------:R-:W-:Y:S01]  /*6570*/  SHF.R.S32.HI R81, RZ, 0x18, R138 ;  /* 0x00000018ff517819 */ /* 0x000fe2000001148a */
[C---:B------:R-:W-:Y:S01]  /*6580*/  IMAD R25, R78.reuse, R29, RZ ;  /* 0x0000001d4e197224 */ /* 0x040fe200078e02ff */
[----:B------:R-:W-:Y:S01]  /*6590*/  SHF.R.S32.HI R91, RZ, 0x18, R94 ;  /* 0x00000018ff5b7819 */ /* 0x000fe2000001145e */
[----:B------:R-:W-:Y:S01]  /*65a0*/  IMAD R26, R78, R30, RZ ;  /* 0x0000001e4e1a7224 */ /* 0x000fe200078e02ff */
[----:B------:R-:W-:Y:S01]  /*65b0*/  SHF.R.S32.HI R94, RZ, 0x18, R97 ;  /* 0x00000018ff5e7819 */ /* 0x000fe20000011461 */
[-C--:B------:R-:W-:Y:S01]  /*65c0*/  IMAD R3, R81, R80.reuse, R3 ;  /* 0x0000005051037224 */ /* 0x080fe200078e0203 */
[----:B------:R-:W-:Y:S01]  /*65d0*/  SHF.L.U32 R135, R92, 0x8, RZ ;  /* 0x000000085c877819 */ /* 0x000fe200000006ff */
[----:B------:R-:W-:Y:S01]  /*65e0*/  IMAD R19, R88, R80, R19 ;  /* 0x0000005058137224 */ /* 0x000fe200078e0213 */
[----:B------:R-:W-:Y:S01]  /*65f0*/  MOV R81, R134 ;  /* 0x0000008600517202 */ /* 0x000fe20000000f00 */
[-C--:B------:R-:W-:Y:S01]  /*6600*/  IMAD R16, R83, R80.reuse, R16 ;  /* 0x0000005053107224 */ /* 0x080fe200078e0210 */
[----:B------:R-:W-:Y:S01]  /*6610*/  SHF.R.S32.HI R85, RZ, 0x18, R135 ;  /* 0x00000018ff557819 */ /* 0x000fe20000011487 */
[-C--:B------:R-:W-:Y:S01]  /*6620*/  IMAD R17, R82, R80.reuse, R17 ;  /* 0x0000005052117224 */ /* 0x080fe200078e0211 */
[----:B------:R-:W-:Y:S01]  /*6630*/  I2IP.S8.S32.SAT R151, R19, R3, RZ ;  /* 0x0000000313977239 */ /* 0x000fe200000014ff */
[----:B------:R-:W-:Y:S01]  /*6640*/  IMAD R31, R78, R31, RZ ;  /* 0x0000001f4e1f7224 */ /* 0x000fe200078e02ff */
[----:B------:R-:W-:Y:S01]  /*6650*/  SHF.R.S32.HI R82, RZ, 0x18, R133 ;  /* 0x00000018ff527819 */ /* 0x000fe20000011485 */
[-C--:B------:R-:W-:Y:S01]  /*6660*/  IMAD R18, R85, R80.reuse, R18 ;  /* 0x0000005055127224 */ /* 0x080fe200078e0212 */
[----:B------:R-:W-:Y:S01]  /*6670*/  SHF.L.U32 R132, R93, 0x8, RZ ;  /* 0x000000085d847819 */ /* 0x000fe200000006ff */
[----:B------:R-:W-:Y:S01]  /*6680*/  IMAD R23, R89, R80, R23 ;  /* 0x0000005059177224 */ /* 0x000fe200078e0217 */
[----:B------:R-:W-:Y:S01]  /*6690*/  I2IP.S8.S32.SAT R151, R2, R0, R151 ;  /* 0x0000000002977239 */ /* 0x000fe20000001497 */
[-C--:B------:R-:W-:Y:S01]  /*66a0*/  IMAD R20, R81, R80.reuse, R20 ;  /* 0x0000005051147224 */ /* 0x080fe200078e0214 */
[----:B------:R-:W-:Y:S01]  /*66b0*/  SHF.R.S32.HI R81, RZ, 0x18, R132 ;  /* 0x00000018ff517819 */ /* 0x000fe20000011484 */
[----:B------:R-:W-:Y:S01]  /*66c0*/  IMAD R21, R82, R80, R21 ;  /* 0x0000005052157224 */ /* 0x000fe200078e0215 */
[----:B------:R-:W-:Y:S01]  /*66d0*/  I2IP.S8.S32.SAT R160, R23, R18, RZ ;  /* 0x0000001217a07239 */ /* 0x000fe200000014ff */
[----:B------:R-:W-:Y:S01]  /*66e0*/  IMAD R28, R78, R32, RZ ;  /* 0x000000204e1c7224 */ /* 0x000fe200078e02ff */
[----:B------:R-:W-:Y:S01]  /*66f0*/  MOV R83, R131 ;  /* 0x0000008300537202 */ /* 0x000fe20000000f00 */
[-C--:B------:R-:W-:Y:S01]  /*6700*/  IMAD R22, R81, R80.reuse, R22 ;  /* 0x0000005051167224 */ /* 0x080fe200078e0216 */
[----:B------:R-:W-:Y:S01]  /*6710*/  SHF.R.S32.HI R82, RZ, 0x18, R130 ;  /* 0x00000018ff527819 */ /* 0x000fe20000011482 */
[-C--:B------:R-:W-:Y:S01]  /*6720*/  IMAD R27, R90, R80.reuse, R27 ;  /* 0x000000505a1b7224 */ /* 0x080fe200078e021b */
[----:B------:R-:W-:Y:S01]  /*6730*/  SHF.R.S32.HI R85, RZ, 0x18, R129 ;  /* 0x00000018ff557819 */ /* 0x000fe20000011481 */
[-C--:B------:R-:W-:Y:S01]  /*6740*/  IMAD R24, R83, R80.reuse, R24 ;  /* 0x0000005053187224 */ /* 0x080fe200078e0218 */
[----:B------:R1:W-:Y:S01]  /*6750*/  STS.128 [R180+UR43+0x2200], R148 ;  /* 0x00220094b4007988 */ /* 0x0003e20008000c2b */
[-C--:B------:R-:W-:Y:S01]  /*6760*/  IMAD R25, R82, R80.reuse, R25 ;  /* 0x0000005052197224 */ /* 0x080fe200078e0219 */
[----:B------:R-:W-:Y:S01]  /*6770*/  SHF.L.U32 R126, R95, 0x8, RZ ;  /* 0x000000085f7e7819 */ /* 0x000fe200000006ff */
[----:B------:R-:W-:Y:S01]  /*6780*/  IMAD R26, R85, R80, R26 ;  /* 0x00000050551a7224 */ /* 0x000fe200078e021a */
[----:B------:R-:W-:Y:S01]  /*6790*/  I2IP.S8.S32.SAT R160, R17, R16, R160 ;  /* 0x0000001011a07239 */ /* 0x000fe200000014a0 */
[----:B------:R-:W-:Y:S01]  /*67a0*/  IMAD.MOV.U32 R81, RZ, RZ, R128 ;  /* 0x000000ffff517224 */ /* 0x000fe200078e0080 */
[----:B------:R-:W-:Y:S01]  /*67b0*/  SHF.R.S32.HI R82, RZ, 0x18, R127 ;  /* 0x00000018ff527819 */ /* 0x000fe2000001147f */
[C---:B------:R-:W-:Y:S01]  /*67c0*/  IMAD R29, R78.reuse, R33, RZ ;  /* 0x000000214e1d7224 */ /* 0x040fe200078e02ff */
[----:B------:R-:W-:Y:S01]  /*67d0*/  I2IP.S8.S32.SAT R161, R27, R22, RZ ;  /* 0x000000161ba17239 */ /* 0x000fe200000014ff */
[----:B------:R-:W-:Y:S01]  /*67e0*/  IMAD R31, R91, R80, R31 ;  /* 0x000000505b1f7224 */ /* 0x000fe200078e021f */
[----:B------:R-:W-:Y:S01]  /*67f0*/  SHF.R.S32.HI R83, RZ, 0x18, R126 ;  /* 0x00000018ff537819 */ /* 0x000fe2000001147e */
[C---:B------:R-:W-:Y:S01]  /*6800*/  IMAD R30, R78.reuse, R34, RZ ;  /* 0x000000224e1e7224 */ /* 0x040fe200078e02ff */
[----:B------:R-:W-:Y:S01]  /*6810*/  I2IP.S8.S32.SAT R161, R21, R20, R161 ;  /* 0x0000001415a17239 */ /* 0x000fe200000014a1 */
[----:B------:R-:W-:Y:S01]  /*6820*/  IMAD R28, R81, R80, R28 ;  /* 0x00000050511c7224 */ /* 0x000fe200078e021c */
[----:B------:R-:W-:Y:S01]  /*6830*/  SHF.R.S32.HI R92, RZ, 0x18, R95 ;  /* 0x00000018ff5c7819 */ /* 0x000fe2000001145f */
[----:B------:R-:W-:Y:S01]  /*6840*/  IMAD R35, R78, R35, RZ ;  /* 0x000000234e237224 */ /* 0x000fe200078e02ff */
[----:B------:R-:W-:Y:S01]  /*6850*/  I2IP.S8.S32.SAT R162, R31, R26, RZ ;  /* 0x0000001a1fa27239 */ /* 0x000fe200000014ff */
[----:B------:R-:W-:Y:S01]  /*6860*/  IMAD R29, R82, R80, R29 ;  /* 0x00000050521d7224 */ /* 0x000fe200078e021d */
[----:B------:R-:W-:Y:S01]  /*6870*/  MOV R81, R125 ;  /* 0x0000007d00517202 */ /* 0x000fe20000000f00 */
[----:B------:R-:W-:Y:S01]  /*6880*/  IMAD R32, R78, R36, RZ ;  /* 0x000000244e207224 */ /* 0x000fe200078e02ff */
[----:B------:R-:W-:Y:S01]  /*6890*/  I2IP.S8.S32.SAT R162, R25, R24, R162 ;  /* 0x0000001819a27239 */ /* 0x000fe200000014a2 */
[-C--:B------:R-:W-:Y:S01]  /*68a0*/  IMAD R30, R83, R80.reuse, R30 ;  /* 0x00000050531e7224 */ /* 0x080fe200078e021e */
[----:B------:R-:W-:Y:S01]  /*68b0*/  SHF.L.U32 R123, R96, 0x8, RZ ;  /* 0x00000008607b7819 */ /* 0x000fe200000006ff */
[----:B------:R-:W-:Y:S01]  /*68c0*/  IMAD R35, R92, R80, R35 ;  /* 0x000000505c237224 */ /* 0x000fe200078e0223 */
[----:B------:R-:W-:Y:S01]  /*68d0*/  SHF.R.S32.HI R82, RZ, 0x18, R124 ;  /* 0x00000018ff527819 */ /* 0x000fe2000001147c */
[C---:B------:R-:W-:Y:S01]  /*68e0*/  IMAD R33, R78.reuse, R37, RZ ;  /* 0x000000254e217224 */ /* 0x040fe200078e02ff */
[----:B------:R-:W-:Y:S01]  /*68f0*/  MOV R83, R122 ;  /* 0x0000007a00537202 */ /* 0x000fe20000000f00 */
[----:B------:R-:W-:Y:S01]  /*6900*/  IMAD R32, R81, R80, R32 ;  /* 0x0000005051207224 */ /* 0x000fe200078e0220 */
[----:B------:R-:W-:Y:S01]  /*6910*/  SHF.R.S32.HI R81, RZ, 0x18, R123 ;  /* 0x00000018ff517819 */ /* 0x000fe2000001147b */
[C---:B------:R-:W-:Y:S01]  /*6920*/  IMAD R34, R78.reuse, R38, RZ ;  /* 0x000000264e227224 */ /* 0x040fe200078e02ff */
[----:B------:R-:W-:Y:S01]  /*6930*/  SHF.R.S32.HI R93, RZ, 0x18, R96 ;  /* 0x00000018ff5d7819 */ /* 0x000fe20000011460 */
[----:B------:R-:W-:Y:S01]  /*6940*/  IMAD R39, R78, R39, RZ ;  /* 0x000000274e277224 */ /* 0x000fe200078e02ff */
[----:B------:R-:W-:Y:S01]  /*6950*/  I2IP.S8.S32.SAT R163, R35, R30, RZ ;  /* 0x0000001e23a37239 */ /* 0x000fe200000014ff */
[----:B------:R-:W-:Y:S01]  /*6960*/  IMAD R33, R82, R80, R33 ;  /* 0x0000005052217224 */ /* 0x000fe200078e0221 */
[----:B------:R-:W-:Y:S01]  /*6970*/  SHF.L.U32 R120, R97, 0x8, RZ ;  /* 0x0000000861787819 */ /* 0x000fe200000006ff */
[C---:B------:R-:W-:Y:S01]  /*6980*/  IMAD R36, R78.reuse, R40, RZ ;  /* 0x000000284e247224 */ /* 0x040fe200078e02ff */
[----:B------:R-:W-:Y:S01]  /*6990*/  I2IP.S8.S32.SAT R163, R29, R28, R163 ;  /* 0x0000001c1da37239 */ /* 0x000fe200000014a3 */
[-C--:B------:R-:W-:Y:S01]  /*69a0*/  IMAD R34, R81, R80.reuse, R34 ;  /* 0x0000005051227224 */ /* 0x080fe200078e0222 */
[----:B------:R-:W-:Y:S01]  /*69b0*/  SHF.R.S32.HI R82, RZ, 0x18, R121 ;  /* 0x00000018ff527819 */ /* 0x000fe20000011479 */
[C---:B------:R-:W-:Y:S01]  /*69c0*/  IMAD R37, R78.reuse, R41, RZ ;  /* 0x000000294e257224 */ /* 0x040fe200078e02ff */
[----:B------:R-:W-:Y:S01]  /*69d0*/  MOV R81, R119 ;  /* 0x0000007700517202 */ /* 0x000fe20000000f00 */
[----:B------:R-:W-:Y:S01]  /*69e0*/  IMAD R39, R93, R80, R39 ;  /* 0x000000505d277224 */ /* 0x000fe200078e0227 */
[----:B------:R-:W-:Y:S01]  /*69f0*/  SHF.R.S32.HI R85, RZ, 0x18, R120 ;  /* 0x00000018ff557819 */ /* 0x000fe20000011478 */
[C---:B------:R-:W-:Y:S01]  /*6a00*/  IMAD R38, R78.reuse, R42, RZ ;  /* 0x0000002a4e267224 */ /* 0x040fe200078e02ff */
[----:B------:R1:W-:Y:S01]  /*6a10*/  STS.128 [R179+0x2200], R160 ;  /* 0x002200a0b3007388 */ /* 0x0003e20000000c00 */
[----:B------:R-:W-:Y:S01]  /*6a20*/  IMAD R36, R83, R80, R36 ;  /* 0x0000005053247224 */ /* 0x000fe200078e0224 */
[----:B------:R-:W-:Y:S01]  /*6a30*/  I2IP.S8.S32.SAT R172, R39, R34, RZ ;  /* 0x0000002227ac7239 */ /* 0x000fe200000014ff */
[----:B------:R-:W-:Y:S01]  /*6a40*/  IMAD R43, R78, R43, RZ ;  /* 0x0000002b4e2b7224 */ /* 0x000fe200078e02ff */
[----:B------:R-:W-:Y:S01]  /*6a50*/  MOV R83, R116 ;  /* 0x0000007400537202 */ /* 0x000fe20000000f00 */
[----:B------:R-:W-:Y:S01]  /*6a60*/  IMAD R37, R82, R80, R37 ;  /* 0x0000005052257224 */ /* 0x000fe200078e0225 */
[----:B------:R-:W-:Y:S01]  /*6a70*/  I2IP.S8.S32.SAT R172, R33, R32, R172 ;  /* 0x0000002021ac7239 */ /* 0x000fe200000014ac */
[----:B------:R-:W-:Y:S01]  /*6a80*/  IMAD R40, R78, R44, RZ ;  /* 0x0000002c4e287224 */ /* 0x000fe200078e02ff */
[----:B------:R-:W-:Y:S01]  /*6a90*/  SHF.R.S32.HI R82, RZ, 0x18, R118 ;  /* 0x00000018ff527819 */ /* 0x000fe20000011476 */
[-C--:B------:R-:W-:Y:S01]  /*6aa0*/  IMAD R38, R85, R80.reuse, R38 ;  /* 0x0000005055267224 */ /* 0x080fe200078e0226 */
[----:B------:R-:W-:Y:S01]  /*6ab0*/  SHF.L.U32 R117, R98, 0x8, RZ ;  /* 0x0000000862757819 */ /* 0x000fe200000006ff */
[-C--:B------:R-:W-:Y:S01]  /*6ac0*/  IMAD R43, R94, R80.reuse, R43 ;  /* 0x000000505e2b7224 */ /* 0x080fe200078e022b */
[----:B------:R-:W-:Y:S01]  /*6ad0*/  SHF.R.S32.HI R95, RZ, 0x18, R98 ;  /* 0x00000018ff5f7819 */ /* 0x000fe20000011462 */
[C---:B------:R-:W-:Y:S01]  /*6ae0*/  IMAD R41, R78.reuse, R45, RZ ;  /* 0x0000002d4e297224 */ /* 0x040fe200078e02ff */
[----:B------:R-:W-:Y:S01]  /*6af0*/  SHF.R.S32.HI R85, RZ, 0x18, R114 ;  /* 0x00000018ff557819 */ /* 0x000fe20000011472 */
[----:B------:R-:W-:Y:S01]  /*6b00*/  IMAD R40, R81, R80, R40 ;  /* 0x0000005051287224 */ /* 0x000fe200078e0228 */
[----:B------:R-:W-:Y:S01]  /*6b10*/  SHF.R.S32.HI R81, RZ, 0x18, R117 ;  /* 0x00000018ff517819 */ /* 0x000fe20000011475 */
[C---:B------:R-:W-:Y:S01]  /*6b20*/  IMAD R42, R78.reuse, R46, RZ ;  /* 0x0000002e4e2a7224 */ /* 0x040fe200078e02ff */
[----:B------:R-:W-:Y:S01]  /*6b30*/  I2IP.S8.S32.SAT R173, R43, R38, RZ ;  /* 0x000000262bad7239 */ /* 0x000fe200000014ff */
[----:B------:R-:W-:Y:S01]  /*6b40*/  IMAD R47, R78, R47, RZ ;  /* 0x0000002f4e2f7224 */ /* 0x000fe200078e02ff */
[----:B------:R-:W-:Y:S01]  /*6b50*/  SHF.R.S32.HI R96, RZ, 0x18, R99 ;  /* 0x00000018ff607819 */ /* 0x000fe20000011463 */
[----:B------:R-:W-:Y:S01]  /*6b60*/  IMAD R41, R82, R80, R41 ;  /* 0x0000005052297224 */ /* 0x000fe200078e0229 */
[----:B------:R-:W-:Y:S01]  /*6b70*/  I2IP.S8.S32.SAT R173, R37, R36, R173 ;  /* 0x0000002425ad7239 */ /* 0x000fe200000014ad */
[C---:B------:R-:W-:Y:S01]  /*6b80*/  IMAD R44, R78.reuse, R48, RZ ;  /* 0x000000304e2c7224 */ /* 0x040fe200078e02ff */
[----:B------:R-:W-:Y:S01]  /*6b90*/  SHF.R.S32.HI R82, RZ, 0x18, R115 ;  /* 0x00000018ff527819 */ /* 0x000fe20000011473 */
[-C--:B------:R-:W-:Y:S01]  /*6ba0*/  IMAD R42, R81, R80.reuse, R42 ;  /* 0x00000050512a7224 */ /* 0x080fe200078e022a */
[----:B------:R-:W-:Y:S01]  /*6bb0*/  SHF.R.S32.HI R97, RZ, 0x18, R100 ;  /* 0x00000018ff617819 */ /* 0x000fe20000011464 */
[C---:B------:R-:W-:Y:S01]  /*6bc0*/  IMAD R45, R78.reuse, R49, RZ ;  /* 0x000000314e2d7224 */ /* 0x040fe200078e02ff */
[----:B------:R-:W-:Y:S01]  /*6bd0*/  SHF.R.S32.HI R98, RZ, 0x18, R101 ;  /* 0x00000018ff627819 */ /* 0x000fe20000011465 */
[----:B------:R-:W-:Y:S01]  /*6be0*/  IMAD R47, R95, R80, R47 ;  /* 0x000000505f2f7224 */ /* 0x000fe200078e022f */
[----:B------:R-:W-:Y:S01]  /*6bf0*/  SHF.R.S32.HI R99, RZ, 0x18, R102 ;  /* 0x00000018ff637819 */ /* 0x000fe20000011466 */
[----:B------:R-:W-:Y:S01]  /*6c00*/  IMAD R46, R78, R50, RZ ;  /* 0x000000324e2e7224 */ /* 0x000fe200078e02ff */
[----:B------:R-:W-:Y:S01]  /*6c10*/  SHF.L.U32 R111, R100, 0x8, RZ ;  /* 0x00000008646f7819 */ /* 0x000fe200000006ff */
        /* <DEDUP_REMOVED lines=9> */
[----:B------:R-:W-:Y:S01]  /*6cb0*/  SHF.R.S32.HI R100, RZ, 0x18, R103 ;  /* 0x00000018ff647819 */ /* 0x000fe20000011467 */
[----:B------:R-:W-:Y:S01]  /*6cc0*/  IMAD.MOV.U32 R81, RZ, RZ, R113 ;  /* 0x000000ffff517224 */ /* 0x000fe200078e0071 */
[----:B------:R-:W-:Y:S01]  /*6cd0*/  SHF.L.U32 R108, R101, 0x8, RZ ;  /* 0x00000008656c7819 */ /* 0x000fe200000006ff */
[-C--:B------:R-:W-:Y:S01]  /*6ce0*/  IMAD R51, R96, R80.reuse, R51 ;  /* 0x0000005060337224 */ /* 0x080fe200078e0233 */
[----:B------:R-:W-:Y:S01]  /*6cf0*/  SHF.L.U32 R105, R102, 0x8, RZ ;  /* 0x0000000866697819 */ /* 0x000fe200000006ff */
[C---:B------:R-:W-:Y:S01]  /*6d00*/  IMAD R49, R78.reuse, R53, RZ ;  /* 0x000000354e317224 */ /* 0x040fe200078e02ff */
[----:B------:R-:W-:Y:S01]  /*6d10*/  SHF.L.U32 R102, R103, 0x10, RZ ;  /* 0x0000001067667819 */ /* 0x000fe200000006ff */
[----:B------:R-:W-:Y:S01]  /*6d20*/  IMAD R48, R81, R80, R48 ;  /* 0x0000005051307224 */ /* 0x000fe200078e0230 */
[----:B------:R-:W-:Y:S01]  /*6d30*/  SHF.R.S32.HI R81, RZ, 0x18, R111 ;  /* 0x00000018ff517819 */ /* 0x000fe2000001146f */
[C---:B------:R-:W-:Y:S01]  /*6d40*/  IMAD R50, R78.reuse, R54, RZ ;  /* 0x000000364e327224 */ /* 0x040fe200078e02ff */
[----:B------:R-:W-:Y:S01]  /*6d50*/  I2IP.S8.S32.SAT R175, R51, R46, RZ ;  /* 0x0000002e33af7239 */ /* 0x000fe200000014ff */
[----:B------:R-:W-:Y:S01]  /*6d60*/  IMAD R55, R78, R55, RZ ;  /* 0x000000374e377224 */ /* 0x000fe200078e02ff */
[----:B------:R-:W-:Y:S01]  /*6d70*/  SHF.L.U32 R101, R103, 0x8, RZ ;  /* 0x0000000867657819 */ /* 0x000fe200000006ff */
[----:B------:R-:W-:Y:S01]  /*6d80*/  IMAD R49, R82, R80, R49 ;  /* 0x0000005052317224 */ /* 0x000fe200078e0231 */
[----:B------:R-:W-:Y:S01]  /*6d90*/  I2IP.S8.S32.SAT R175, R45, R44, R175 ;  /* 0x0000002c2daf7239 */ /* 0x000fe200000014af */
[C---:B------:R-:W-:Y:S01]  /*6da0*/  IMAD R52, R78.reuse, R56, RZ ;  /* 0x000000384e347224 */ /* 0x040fe200078e02ff */
[----:B------:R-:W-:Y:S01]  /*6db0*/  SHF.R.S32.HI R82, RZ, 0x18, R109 ;  /* 0x00000018ff527819 */ /* 0x000fe2000001146d */
[-C--:B------:R-:W-:Y:S01]  /*6dc0*/  IMAD R50, R81, R80.reuse, R50 ;  /* 0x0000005051327224 */ /* 0x080fe200078e0232 */
[----:B------:R-:W-:Y:S01]  /*6dd0*/  SHF.R.S32.HI R81, RZ, 0x18, R108 ;  /* 0x00000018ff517819 */ /* 0x000fe2000001146c */
[C---:B------:R-:W-:Y:S01]  /*6de0*/  IMAD R53, R78.reuse, R57, RZ ;  /* 0x000000394e357224 */ /* 0x040fe200078e02ff */
[----:B------:R1:W-:Y:S01]  /*6df0*/  STS.128 [R178+0x2200], R172 ;  /* 0x002200acb2007388 */ /* 0x0003e20000000c00 */
[----:B------:R-:W-:Y:S02]  /*6e00*/  IMAD R55, R97, R80, R55 ;  /* 0x0000005061377224 */ /* 0x000fe400078e0237 */
[C---:B------:R-:W-:Y:S02]  /*6e10*/  IMAD R54, R78.reuse, R58, RZ ;  /* 0x0000003a4e367224 */ /* 0x040fe400078e02ff */
[----:B------:R-:W-:Y:S01]  /*6e20*/  IMAD R52, R83, R80, R52 ;  /* 0x0000005053347224 */ /* 0x000fe200078e0234 */
[----:B------:R-:W-:Y:S01]  /*6e30*/  I2IP.S8.S32.SAT R192, R55, R50, RZ ;  /* 0x0000003237c07239 */ /* 0x000fe200000014ff */
[----:B------:R-:W-:Y:S01]  /*6e40*/  IMAD R59, R78, R59, RZ ;  /* 0x0000003b4e3b7224 */ /* 0x000fe200078e02ff */
[----:B------:R-:W-:Y:S01]  /*6e50*/  MOV R83, R107 ;  /* 0x0000006b00537202 */ /* 0x000fe20000000f00 */
[----:B------:R-:W-:Y:S01]  /*6e60*/  IMAD R53, R82, R80, R53 ;  /* 0x0000005052357224 */ /* 0x000fe200078e0235 */
[----:B------:R-:W-:Y:S01]  /*6e70*/  I2IP.S8.S32.SAT R192, R49, R48, R192 ;  /* 0x0000003031c07239 */ /* 0x000fe200000014c0 */
[C---:B------:R-:W-:Y:S01]  /*6e80*/  IMAD R56, R78.reuse, R60, RZ ;  /* 0x0000003c4e387224 */ /* 0x040fe200078e02ff */
[----:B------:R-:W-:Y:S01]  /*6e90*/  SHF.R.S32.HI R82, RZ, 0x18, R106 ;  /* 0x00000018ff527819 */ /* 0x000fe2000001146a */
[-C--:B------:R-:W-:Y:S01]  /*6ea0*/  IMAD R54, R81, R80.reuse, R54 ;  /* 0x0000005051367224 */ /* 0x080fe200078e0236 */
[----:B------:R-:W-:Y:S01]  /*6eb0*/  SHF.R.S32.HI R81, RZ, 0x18, R105 ;  /* 0x00000018ff517819 */ /* 0x000fe20000011469 */
[----:B------:R-:W-:Y:S02]  /*6ec0*/  IMAD R57, R78, R61, RZ ;  /* 0x0000003d4e397224 */ /* 0x000fe400078e02ff */
[----:B------:R-:W-:Y:S02]  /*6ed0*/  IMAD R59, R98, R80, R59 ;  /* 0x00000050623b7224 */ /* 0x000fe400078e023b */
[C---:B------:R-:W-:Y:S02]  /*6ee0*/  IMAD R58, R78.reuse, R62, RZ ;  /* 0x0000003e4e3a7224 */ /* 0x040fe400078e02ff */
[----:B------:R-:W-:Y:S01]  /*6ef0*/  IMAD R56, R83, R80, R56 ;  /* 0x0000005053387224 */ /* 0x000fe200078e0238 */
[----:B------:R-:W-:Y:S01]  /*6f00*/  I2IP.S8.S32.SAT R193, R59, R54, RZ ;  /* 0x000000363bc17239 */ /* 0x000fe200000014ff */
[----:B------:R-:W-:Y:S01]  /*6f10*/  IMAD R63, R78, R63, RZ ;  /* 0x0000003f4e3f7224 */ /* 0x000fe200078e02ff */
[----:B------:R-:W-:Y:S01]  /*6f20*/  MOV R83, R104 ;  /* 0x0000006800537202 */ /* 0x000fe20000000f00 */
[----:B------:R-:W-:Y:S01]  /*6f30*/  IMAD R57, R82, R80, R57 ;  /* 0x0000005052397224 */ /* 0x000fe200078e0239 */
[----:B------:R-:W-:Y:S01]  /*6f40*/  SHF.R.S32.HI R82, RZ, 0x18, R102 ;  /* 0x00000018ff527819 */ /* 0x000fe20000011466 */
[C---:B------:R-:W-:Y:S01]  /*6f50*/  IMAD R60, R78.reuse, R64, RZ ;  /* 0x000000404e3c7224 */ /* 0x040fe200078e02ff */
[----:B------:R-:W-:Y:S01]  /*6f60*/  I2IP.S8.S32.SAT R193, R53, R52, R193 ;  /* 0x0000003435c17239 */ /* 0x000fe200000014c1 */
[-C--:B------:R-:W-:Y:S01]  /*6f70*/  IMAD R58, R81, R80.reuse, R58 ;  /* 0x00000050513a7224 */ /* 0x080fe200078e023a */
[----:B------:R-:W-:Y:S01]  /*6f80*/  SHF.R.S32.HI R81, RZ, 0x18, R101 ;  /* 0x00000018ff517819 */ /* 0x000fe20000011465 */
[C---:B------:R-:W-:Y:S02]  /*6f90*/  IMAD R61, R78.reuse, R65, RZ ;  /* 0x000000414e3d7224 */ /* 0x040fe400078e02ff */
[-C--:B------:R-:W-:Y:S02]  /*6fa0*/  IMAD R63, R99, R80.reuse, R63 ;  /* 0x00000050633f7224 */ /* 0x080fe400078e023f */
[----:B------:R-:W-:Y:S02]  /*6fb0*/  IMAD R60, R83, R80, R60 ;  /* 0x00000050533c7224 */ /* 0x000fe400078e023c */
[----:B------:R-:W-:Y:S01]  /*6fc0*/  IMAD R62, R78, R66, RZ ;  /* 0x000000424e3e7224 */ /* 0x000fe200078e02ff */
[----:B------:R-:W-:Y:S01]  /*6fd0*/  I2IP.S8.S32.SAT R194, R63, R58, RZ ;  /* 0x0000003a3fc27239 */ /* 0x000fe200000014ff */
[----:B------:R-:W-:Y:S02]  /*6fe0*/  IMAD R61, R82, R80, R61 ;  /* 0x00000050523d7224 */ /* 0x000fe400078e023d */
[----:B------:R-:W-:Y:S01]  /*6ff0*/  IMAD R67, R78, R67, RZ ;  /* 0x000000434e437224 */ /* 0x000fe200078e02ff */
[----:B------:R-:W-:Y:S01]  /*7000*/  I2IP.S8.S32.SAT R194, R57, R56, R194 ;  /* 0x0000003839c27239 */ /* 0x000fe200000014c2 */
[-C--:B------:R-:W-:Y:S02]  /*7010*/  IMAD R62, R81, R80.reuse, R62 ;  /* 0x00000050513e7224 */ /* 0x080fe400078e023e */
[----:B------:R-:W-:Y:S05]  /*7020*/  IMAD R67, R100, R80, R67 ;  /* 0x0000005064437224 */ /* 0x000fea00078e0243 */
[----:B------:R-:W-:Y:S04]  /*7030*/  I2IP.S8.S32.SAT R189, R67, R62, RZ ;  /* 0x0000003e43bd7239 */ /* 0x000fe800000014ff */
[----:B------:R-:W-:Y:S02]  /*7040*/  I2IP.S8.S32.SAT R195, R61, R60, R189 ;  /* 0x0000003c3dc37239 */ /* 0x000fe400000014bd */
[----:B------:R-:W-:Y:S03]  /*7050*/  IADD3 R189, PT, PT, R76, 0x1, RZ ;  /* 0x000000014cbd7810 */ /* 0x000fe60007ffe0ff */
[----:B------:R1:W-:Y:S01]  /*7060*/  STS.128 [R177+0x2200], R192 ;  /* 0x002200c0b1007388 */ /* 0x0003e20000000c00 */
[----:B------:R-:W-:Y:S01]  /*7070*/  @!PT LDS RZ, [RZ] ;  /* 0x00000000fffff984 */ /* 0x000fe20000000800 */
[----:B------:R-:W-:Y:S01]  /*7080*/  @!PT LDS RZ, [RZ] ;  /* 0x00000000fffff984 */ /* 0x000fe20000000800 */
[----:B------:R-:W-:Y:S01]  /*7090*/  @!PT LDS RZ, [RZ] ;  /* 0x00000000fffff984 */ /* 0x000fe20000000800 */
[----:B------:R-:W-:Y:S01]  /*70a0*/  @!PT LDS RZ, [RZ] ;  /* 0x00000000fffff984 */ /* 0x000fe20000000800 */
[----:B------:R3:W-:Y:S07]  /*70b0*/  MEMBAR.ALL.CTA ;  /* 0x0000000000007992 */ /* 0x0007ee0000008000 */
[----:B---3--:R-:W3:Y:S02]  /*70c0*/  FENCE.VIEW.ASYNC.S ;  /* 0x00000000000073c6 */ /* 0x008ee40000000000 */
[----:B---3--:R-:W-:Y:S06]  /*70d0*/  BAR.SYNC.DEFER_BLOCKING 0x1, 0x80 ;  /* 0x0042000000007b1d */ /* 0x008fec0000010000 */
[----:B------:R-:W-:Y:S05]  /*70e0*/  @P0 BRA `(.L_x_107) ;  /* 0x0000000000340947 */ /* 0x000fea0003800000 */
[----:B------:R-:W-:Y:S01]  /*70f0*/  UIADD3 UR12, UPT, UPT, UR43, 0x2200, URZ ;  /* 0x000022002b0c7890 */ /* 0x000fe2000fffe0ff */
[----:B------:R-:W-:Y:S01]  /*7100*/  R2UR UR9, R165 ;  /* 0x00000000a50972ca */ /* 0x000fe200000e0000 */
[----:B------:R-:W-:Y:S01]  /*7110*/  UIADD3 UR10, UP0, UPT, UR46, 0x680, URZ ;  /* 0x000006802e0a7890 */ /* 0x000fe2000ff1e0ff */
[----:B------:R-:W-:Y:S01]  /*7120*/  R2UR UR8, R167 ;  /* 0x00000000a70872ca */ /* 0x000fe200000e0000 */
[----:B------:R-:W-:Y:S02]  /*7130*/  UMOV UR7, UR36 ;  /* 0x0000002400077c82 */ /* 0x000fe40008000000 */
[----:B------:R-:W-:Y:S01]  /*7140*/  IMAD.U32 R186, RZ, RZ, UR12 ;  /* 0x0000000cffba7e24 */ /* 0x000fe2000f8e00ff */
[----:B------:R-:W-:Y:S04]  /*7150*/  UIADD3.X UR11, UPT, UPT, URZ, UR47, URZ, UP0, !UPT ;  /* 0x0000002fff0b7290 */ /* 0x000fe800087fe4ff */
[----:B------:R-:W-:Y:S03]  /*7160*/  R2UR UR4, R186 ;  /* 0x00000000ba0472ca */ /* 0x000fe600000e0000 */
[----:B------:R-:W-:Y:S02]  /*7170*/  USHF.L.U32 UR5, UR9, 0x6, URZ ;  /* 0x0000000609057899 */ /* 0x000fe400080006ff */
[----:B------:R-:W-:Y:S09]  /*7180*/  USHF.L.U32 UR6, UR8, 0x7, URZ ;  /* 0x0000000708067899 */ /* 0x000ff200080006ff */
[----:B------:R3:W-:Y:S01]  /*7190*/  UTMASTG.3D [UR4], [UR10] ;  /* 0x000000040a0073b5 */ /* 0x0007e20008010000 */
[----:B------:R0:W-:Y:S01]  /*71a0*/  UTMACMDFLUSH ;  /* 0x00000000000079b7 */ /* 0x0001e20000000000 */
[----:B---3--:R-:W-:Y:S04]  /*71b0*/  DEPBAR.LE SB0, 0x0 ;  /* 0x000080000000791a */ /* 0x008fe80000000000 */
.L_x_107:
[----:B------:R-:W-:Y:S05]  /*71c0*/  BSYNC.RECONVERGENT B0 ;  /* 0x0000000000007941 */ /* 0x000fea0003800200 */
.L_x_106:
[----:B------:R-:W-:Y:S01]  /*71d0*/  BAR.SYNC.DEFER_BLOCKING 0x1, 0x80 ;  /* 0x0042000000007b1d */ /* 0x000fe20000010000 */
[----:B------:R-:W-:Y:S01]  /*71e0*/  ISETP.NE.AND P2, PT, R187, RZ, PT ;  /* 0x000000ffbb00720c */ /* 0x000fe20003f45270 */
[----:B------:R-:W-:Y:S01]  /*71f0*/  IMAD.IADD R165, R75, 0x1, R164 ;  /* 0x000000014ba57824 */ /* 0x000fe200078e02a4 */
[----:B------:R-:W-:Y:S01]  /*7200*/  ISETP.NE.AND P0, PT, R188, 0x2, PT ;  /* 0x00000002bc00780c */ /* 0x000fe20003f05270 */
[----:B------:R-:W-:Y:S01]  /*7210*/  IMAD.IADD R167, R77, 0x1, R166 ;  /* 0x000000014da77824 */ /* 0x000fe200078e02a6 */
[----:B------:R-:W-:Y:S02]  /*7220*/  ISETP.NE.AND P1, PT, R189, 0x4, PT ;  /* 0x00000004bd00780c */ /* 0x000fe40003f25270 */
[----:B------:R-:W-:Y:S02]  /*7230*/  SEL R3, RZ, 0x1, P0 ;  /* 0x00000001ff037807 */ /* 0x000fe40000000000 */
[----:B------:R-:W-:Y:S02]  /*7240*/  SEL R0, RZ, 0x1, P1 ;  /* 0x00000001ff007807 */ /* 0x000fe40000800000 */
[----:B------:R-:W-:Y:S02]  /*7250*/  LOP3.LUT R184, R184, R3, RZ, 0x3c, !PT ;  /* 0x00000003b8b87212 */ /* 0x000fe400078e3cff */
[----:B------:R-:W-:Y:S02]  /*7260*/  LOP3.LUT R185, R185, R0, RZ, 0x3c, !PT ;  /* 0x00000000b9b97212 */ /* 0x000fe400078e3cff */
[----:B------:R-:W-:Y:S02]  /*7270*/  @P2 R2UR UR36, R182 ;  /* 0x00000000b62422ca */ /* 0x000fe400000e0000 */
[----:B------:R-:W-:Y:S02]  /*7280*/  SEL R188, R188, RZ, P0 ;  /* 0x000000ffbcbc7207 */ /* 0x000fe40000000000 */
[----:B------:R-:W-:Y:S01]  /*7290*/  SEL R76, R189, RZ, P1 ;  /* 0x000000ffbd4c7207 */ /* 0x000fe20000800000 */
[----:B------:R-:W-:Y:S10]  /*72a0*/  @P2 BRA `(.L_x_108) ;  /* 0xffffffdc00342947 */ /* 0x000ff4000383ffff */
[----:B------:R-:W-:Y:S05]  /*72b0*/  EXIT ;  /* 0x000000000000794d */ /* 0x000fea0003800000 */
.L_x_20:
[----:B--2---:R2:W1:Y:S02]  /*72c0*/  SYNCS.PHASECHK.TRANS64.TRYWAIT P0, [R3+URZ+0x1a0], R2 ;  /* 0x0001a002030075a7 */ /* 0x00446400080011ff */
[----:B-1----:R-:W-:Y:S05]  /*72d0*/  @!P0 NANOSLEEP.SYNCS 0x989680 ;  /* 0x009896800000895d */ /* 0x002fea0003900000 */
[----:B------:R-:W1:Y:S02]  /*72e0*/  @!P0 SYNCS.PHASECHK.TRANS64 P0, [R3+URZ+0x1a0], R2 ;  /* 0x0001a002030085a7 */ /* 0x000e6400080010ff */
[----:B-1----:R-:W-:Y:S05]  /*72f0*/  @!P0 BRA `(.L_x_20) ;  /* 0xfffffffc00f08947 */ /* 0x002fea000383ffff */
[----:B------:R-:W-:Y:S05]  /*7300*/  BRA `(.L_x_109) ;  /* 0xffffffa400147947 */ /* 0x000fea000383ffff */
.L_x_23:
[----:B-1----:R-:W-:-:S07]  /*7310*/  MOV R2, UR33 ;  /* 0x0000002100027c02 */ /* 0x002fce0008000f00 */
.L_x_110:
[----:B-1----:R1:W2:Y:S02]  /*7320*/  SYNCS.PHASECHK.TRANS64.TRYWAIT P0, [R2+URZ+0x88], R5 ;  /* 0x00008805020075a7 */ /* 0x0022a400080011ff */
[----:B--2---:R-:W-:Y:S05]  /*7330*/  @!P0 NANOSLEEP.SYNCS 0x989680 ;  /* 0x009896800000895d */ /* 0x004fea0003900000 */
[----:B------:R-:W2:Y:S02]  /*7340*/  @!P0 SYNCS.PHASECHK.TRANS64 P0, [R2+URZ+0x88], R5 ;  /* 0x00008805020085a7 */ /* 0x000ea400080010ff */
[----:B--2---:R-:W-:Y:S05]  /*7350*/  @!P0 BRA `(.L_x_110) ;  /* 0xfffffffc00f08947 */ /* 0x004fea000383ffff */
[----:B------:R-:W-:Y:S05]  /*7360*/  BRA `(.L_x_22) ;  /* 0xffffffa400647947 */ /* 0x000fea000383ffff */
.L_x_29:
[----:B-1----:R-:W-:-:S07]  /*7370*/  MOV R2, UR17 ;  /* 0x0000001100027c02 */ /* 0x002fce0008000f00 */
.L_x_111:
[----:B-1----:R1:W2:Y:S02]  /*7380*/  SYNCS.PHASECHK.TRANS64.TRYWAIT P0, [R2+URZ+0x88], R5 ;  /* 0x00008805020075a7 */ /* 0x0022a400080011ff */
[----:B--2---:R-:W-:Y:S05]  /*7390*/  @!P0 NANOSLEEP.SYNCS 0x989680 ;  /* 0x009896800000895d */ /* 0x004fea0003900000 */
[----:B------:R-:W2:Y:S02]  /*73a0*/  @!P0 SYNCS.PHASECHK.TRANS64 P0, [R2+URZ+0x88], R5 ;  /* 0x00008805020085a7 */ /* 0x000ea400080010ff */
[----:B--2---:R-:W-:Y:S05]  /*73b0*/  @!P0 BRA `(.L_x_111) ;  /* 0xfffffffc00f08947 */ /* 0x004fea000383ffff */
[----:B------:R-:W-:Y:S05]  /*73c0*/  BRA `(.L_x_28) ;  /* 0xffffffa8000c7947 */ /* 0x000fea000383ffff */
.L_x_33:
[----:B-1----:R1:W2:Y:S02]  /*73d0*/  SYNCS.PHASECHK.TRANS64.TRYWAIT P0, [R2+URZ+0x130], R3 ;  /* 0x00013003020075a7 */ /* 0x0022a400080011ff */
[----:B--2---:R-:W-:Y:S05]  /*73e0*/  @!P0 NANOSLEEP.SYNCS 0x989680 ;  /* 0x009896800000895d */ /* 0x004fea0003900000 */
[----:B------:R-:W2:Y:S02]  /*73f0*/  @!P0 SYNCS.PHASECHK.TRANS64 P0, [R2+URZ+0x130], R3 ;  /* 0x00013003020085a7 */ /* 0x000ea400080010ff */
[----:B--2---:R-:W-:Y:S05]  /*7400*/  @!P0 BRA `(.L_x_33) ;  /* 0xfffffffc00f08947 */ /* 0x004fea000383ffff */
[----:B------:R-:W-:Y:S05]  /*7410*/  BRA `(.L_x_112) ;  /* 0xffffffa8009c7947 */ /* 0x000fea000383ffff */
.L_x_37:
[----:B----4-:R-:W-:-:S07]  /*7420*/  MOV R0, UR5 ;  /* 0x0000000500007c02 */ /* 0x010fce0008000f00 */
.L_x_113:
[----:B-1----:R1:W2:Y:S02]  /*7430*/  SYNCS.PHASECHK.TRANS64.TRYWAIT P0, [R0+URZ], R3 ;  /* 0x00000003000075a7 */ /* 0x0022a400080011ff */
[----:B--2---:R-:W-:Y:S05]  /*7440*/  @!P0 NANOSLEEP.SYNCS 0x989680 ;  /* 0x009896800000895d */ /* 0x004fea0003900000 */
[----:B------:R-:W2:Y:S02]  /*7450*/  @!P0 SYNCS.PHASECHK.TRANS64 P0, [R0+URZ], R3 ;  /* 0x00000003000085a7 */ /* 0x000ea400080010ff */
[----:B--2---:R-:W-:Y:S05]  /*7460*/  @!P0 BRA `(.L_x_113) ;  /* 0xfffffffc00f08947 */ /* 0x004fea000383ffff */
[----:B------:R-:W-:Y:S05]  /*7470*/  BRA `(.L_x_114) ;  /* 0xffffffb0000c7947 */ /* 0x000fea000383ffff */
.L_x_38:
[----:B----4-:R-:W-:-:S07]  /*7480*/  MOV R0, UR5 ;  /* 0x0000000500007c02 */ /* 0x010fce0008000f00 */
.L_x_115:
[----:B-1----:R1:W2:Y:S02]  /*7490*/  SYNCS.PHASECHK.TRANS64.TRYWAIT P0, [R0+URZ], R3 ;  /* 0x00000003000075a7 */ /* 0x0022a400080011ff */
[----:B--2---:R-:W-:Y:S05]  /*74a0*/  @!P0 NANOSLEEP.SYNCS 0x989680 ;  /* 0x009896800000895d */ /* 0x004fea0003900000 */
[----:B------:R-:W2:Y:S02]  /*74b0*/  @!P0 SYNCS.PHASECHK.TRANS64 P0, [R0+URZ], R3 ;  /* 0x00000003000085a7 */ /* 0x000ea400080010ff */
[----:B--2---:R-:W-:Y:S05]  /*74c0*/  @!P0 BRA `(.L_x_115) ;  /* 0xfffffffc00f08947 */ /* 0x004fea000383ffff */
[----:B------:R-:W-:Y:S05]  /*74d0*/  BRA `(.L_x_116) ;  /* 0xffffffb000187947 */ /* 0x000fea000383ffff */
.L_x_39:
[----:B----4-:R-:W-:-:S07]  /*74e0*/  MOV R0, UR5 ;  /* 0x0000000500007c02 */ /* 0x010fce0008000f00 */
.L_x_117:
[----:B-1----:R1:W2:Y:S02]  /*74f0*/  SYNCS.PHASECHK.TRANS64.TRYWAIT P0, [R0+URZ], R3 ;  /* 0x00000003000075a7 */ /* 0x0022a400080011ff */
[----:B--2---:R-:W-:Y:S05]  /*7500*/  @!P0 NANOSLEEP.SYNCS 0x989680 ;  /* 0x009896800000895d */ /* 0x004fea0003900000 */
[----:B------:R-:W2:Y:S02]  /*7510*/  @!P0 SYNCS.PHASECHK.TRANS64 P0, [R0+URZ], R3 ;  /* 0x00000003000085a7 */ /* 0x000ea400080010ff */
[----:B--2---:R-:W-:Y:S05]  /*7520*/  @!P0 BRA `(.L_x_117) ;  /* 0xfffffffc00f08947 */ /* 0x004fea000383ffff */
[----:B------:R-:W-:Y:S05]  /*7530*/  BRA `(.L_x_118) ;  /* 0xffffffb000247947 */ /* 0x000fea000383ffff */
.L_x_40:
[----:B----4-:R-:W-:-:S07]  /*7540*/  MOV R0, UR5 ;  /* 0x0000000500007c02 */ /* 0x010fce0008000f00 */
.L_x_119:
[----:B-1----:R1:W2:Y:S02]  /*7550*/  SYNCS.PHASECHK.TRANS64.TRYWAIT P0, [R0+URZ], R3 ;  /* 0x00000003000075a7 */ /* 0x0022a400080011ff */
[----:B--2---:R-:W-:Y:S05]  /*7560*/  @!P0 NANOSLEEP.SYNCS 0x989680 ;  /* 0x009896800000895d */ /* 0x004fea0003900000 */
[----:B------:R-:W2:Y:S02]  /*7570*/  @!P0 SYNCS.PHASECHK.TRANS64 P0, [R0+URZ], R3 ;  /* 0x00000003000085a7 */ /* 0x000ea400080010ff */
[----:B--2---:R-:W-:Y:S05]  /*7580*/  @!P0 BRA `(.L_x_119) ;  /* 0xfffffffc00f08947 */ /* 0x004fea000383ffff */
[----:B------:R-:W-:Y:S05]  /*7590*/  BRA `(.L_x_120) ;  /* 0xffffffb000307947 */ /* 0x000fea000383ffff */
.L_x_41:
[----:B----4-:R-:W-:-:S07]  /*75a0*/  MOV R0, UR5 ;  /* 0x0000000500007c02 */ /* 0x010fce0008000f00 */
.L_x_121:
[----:B-1----:R1:W2:Y:S02]  /*75b0*/  SYNCS.PHASECHK.TRANS64.TRYWAIT P0, [R0+URZ], R3 ;  /* 0x00000003000075a7 */ /* 0x0022a400080011ff */
[----:B--2---:R-:W-:Y:S05]  /*75c0*/  @!P0 NANOSLEEP.SYNCS 0x989680 ;  /* 0x009896800000895d */ /* 0x004fea0003900000 */
[----:B------:R-:W2:Y:S02]  /*75d0*/  @!P0 SYNCS.PHASECHK.TRANS64 P0, [R0+URZ], R3 ;  /* 0x00000003000085a7 */ /* 0x000ea400080010ff */
[----:B--2---:R-:W-:Y:S05]  /*75e0*/  @!P0 BRA `(.L_x_121) ;  /* 0xfffffffc00f08947 */ /* 0x004fea000383ffff */
[----:B------:R-:W-:Y:S05]  /*75f0*/  BRA `(.L_x_122) ;  /* 0xffffffb0003c7947 */ /* 0x000fea000383ffff */
.L_x_42:
[----:B----4-:R-:W-:-:S07]  /*7600*/  MOV R0, UR5 ;  /* 0x0000000500007c02 */ /* 0x010fce0008000f00 */
.L_x_123:
[----:B-1----:R1:W2:Y:S02]  /*7610*/  SYNCS.PHASECHK.TRANS64.TRYWAIT P0, [R0+URZ], R3 ;  /* 0x00000003000075a7 */ /* 0x0022a400080011ff */
[----:B--2---:R-:W-:Y:S05]  /*7620*/  @!P0 NANOSLEEP.SYNCS 0x989680 ;  /* 0x009896800000895d */ /* 0x004fea0003900000 */
[----:B------:R-:W2:Y:S02]  /*7630*/  @!P0 SYNCS.PHASECHK.TRANS64 P0, [R0+URZ], R3 ;  /* 0x00000003000085a7 */ /* 0x000ea400080010ff */
[----:B--2---:R-:W-:Y:S05]  /*7640*/  @!P0 BRA `(.L_x_123) ;  /* 0xfffffffc00f08947 */ /* 0x004fea000383ffff */
[----:B------:R-:W-:Y:S05]  /*7650*/  BRA `(.L_x_124) ;  /* 0xffffffb000487947 */ /* 0x000fea000383ffff */
.L_x_43:
[----:B----4-:R-:W-:-:S07]  /*7660*/  MOV R0, UR5 ;  /* 0x0000000500007c02 */ /* 0x010fce0008000f00 */
.L_x_125:
[----:B-1----:R1:W2:Y:S02]  /*7670*/  SYNCS.PHASECHK.TRANS64.TRYWAIT P0, [R0+URZ], R3 ;  /* 0x00000003000075a7 */ /* 0x0022a400080011ff */
[----:B--2---:R-:W-:Y:S05]  /*7680*/  @!P0 NANOSLEEP.SYNCS 0x989680 ;  /* 0x009896800000895d */ /* 0x004fea0003900000 */
[----:B------:R-:W2:Y:S02]  /*7690*/  @!P0 SYNCS.PHASECHK.TRANS64 P0, [R0+URZ], R3 ;  /* 0x00000003000085a7 */ /* 0x000ea400080010ff */
[----:B--2---:R-:W-:Y:S05]  /*76a0*/  @!P0 BRA `(.L_x_125) ;  /* 0xfffffffc00f08947 */ /* 0x004fea000383ffff */
[----:B------:R-:W-:Y:S05]  /*76b0*/  BRA `(.L_x_126) ;  /* 0xffffffb000547947 */ /* 0x000fea000383ffff */
.L_x_44:
[----:B----4-:R-:W-:-:S07]  /*76c0*/  MOV R0, UR5 ;  /* 0x0000000500007c02 */ /* 0x010fce0008000f00 */
.L_x_127:
[----:B-1----:R1:W2:Y:S02]  /*76d0*/  SYNCS.PHASECHK.TRANS64.TRYWAIT P0, [R0+URZ], R3 ;  /* 0x00000003000075a7 */ /* 0x0022a400080011ff */
[----:B--2---:R-:W-:Y:S05]  /*76e0*/  @!P0 NANOSLEEP.SYNCS 0x989680 ;  /* 0x009896800000895d */ /* 0x004fea0003900000 */
[----:B------:R-:W2:Y:S02]  /*76f0*/  @!P0 SYNCS.PHASECHK.TRANS64 P0, [R0+URZ], R3 ;  /* 0x00000003000085a7 */ /* 0x000ea400080010ff */
[----:B--2---:R-:W-:Y:S05]  /*7700*/  @!P0 BRA `(.L_x_127) ;  /* 0xfffffffc00f08947 */ /* 0x004fea000383ffff */
[----:B------:R-:W-:Y:S05]  /*7710*/  BRA `(.L_x_128) ;  /* 0xffffffb000607947 */ /* 0x000fea000383ffff */
.L_x_45:
[----:B----4-:R-:W-:-:S07]  /*7720*/  MOV R0, UR5 ;  /* 0x0000000500007c02 */ /* 0x010fce0008000f00 */
.L_x_129:
[----:B-1----:R1:W2:Y:S02]  /*7730*/  SYNCS.PHASECHK.TRANS64.TRYWAIT P0, [R0+URZ], R3 ;  /* 0x00000003000075a7 */ /* 0x0022a400080011ff */
[----:B--2---:R-:W-:Y:S05]  /*7740*/  @!P0 NANOSLEEP.SYNCS 0x989680 ;  /* 0x009896800000895d */ /* 0x004fea0003900000 */
[----:B------:R-:W2:Y:S02]  /*7750*/  @!P0 SYNCS.PHASECHK.TRANS64 P0, [R0+URZ], R3 ;  /* 0x00000003000085a7 */ /* 0x000ea400080010ff */
[----:B--2---:R-:W-:Y:S05]  /*7760*/  @!P0 BRA `(.L_x_129) ;  /* 0xfffffffc00f08947 */ /* 0x004fea000383ffff */
[----:B------:R-:W-:Y:S05]  /*7770*/  BRA `(.L_x_130) ;  /* 0xffffffb0006c7947 */ /* 0x000fea000383ffff */
.L_x_46:
[----:B----4-:R-:W-:-:S07]  /*7780*/  MOV R0, UR5 ;  /* 0x0000000500007c02 */ /* 0x010fce0008000f00 */
.L_x_131:
[----:B-1----:R1:W2:Y:S02]  /*7790*/  SYNCS.PHASECHK.TRANS64.TRYWAIT P0, [R0+URZ], R3 ;  /* 0x00000003000075a7 */ /* 0x0022a400080011ff */
[----:B--2---:R-:W-:Y:S05]  /*77a0*/  @!P0 NANOSLEEP.SYNCS 0x989680 ;  /* 0x009896800000895d */ /* 0x004fea0003900000 */
[----:B------:R-:W2:Y:S02]  /*77b0*/  @!P0 SYNCS.PHASECHK.TRANS64 P0, [R0+URZ], R3 ;  /* 0x00000003000085a7 */ /* 0x000ea400080010ff */
[----:B--2---:R-:W-:Y:S05]  /*77c0*/  @!P0 BRA `(.L_x_131) ;  /* 0xfffffffc00f08947 */ /* 0x004fea000383ffff */
[----:B------:R-:W-:Y:S05]  /*77d0*/  BRA `(.L_x_132) ;  /* 0xffffffb000787947 */ /* 0x000fea000383ffff */
.L_x_47:
[----:B----4-:R-:W-:-:S07]  /*77e0*/  MOV R0, UR5 ;  /* 0x0000000500007c02 */ /* 0x010fce0008000f00 */
.L_x_133:
[----:B-1----:R1:W2:Y:S02]  /*77f0*/  SYNCS.PHASECHK.TRANS64.TRYWAIT P0, [R0+URZ], R3 ;  /* 0x00000003000075a7 */ /* 0x0022a400080011ff */
[----:B--2---:R-:W-:Y:S05]  /*7800*/  @!P0 NANOSLEEP.SYNCS 0x989680 ;  /* 0x009896800000895d */ /* 0x004fea0003900000 */
[----:B------:R-:W2:Y:S02]  /*7810*/  @!P0 SYNCS.PHASECHK.TRANS64 P0, [R0+URZ], R3 ;  /* 0x00000003000085a7 */ /* 0x000ea400080010ff */
[----:B--2---:R-:W-:Y:S05]  /*7820*/  @!P0 BRA `(.L_x_133) ;  /* 0xfffffffc00f08947 */ /* 0x004fea000383ffff */
[----:B------:R-:W-:Y:S05]  /*7830*/  BRA `(.L_x_134) ;  /* 0xffffffb000847947 */ /* 0x000fea000383ffff */
.L_x_48:
[----:B----4-:R-:W-:-:S07]  /*7840*/  MOV R0, UR5 ;  /* 0x0000000500007c02 */ /* 0x010fce0008000f00 */
.L_x_135:
[----:B-1----:R1:W2:Y:S02]  /*7850*/  SYNCS.PHASECHK.TRANS64.TRYWAIT P0, [R0+URZ], R3 ;  /* 0x00000003000075a7 */ /* 0x0022a400080011ff */
[----:B--2---:R-:W-:Y:S05]  /*7860*/  @!P0 NANOSLEEP.SYNCS 0x989680 ;  /* 0x009896800000895d */ /* 0x004fea0003900000 */
[----:B------:R-:W2:Y:S02]  /*7870*/  @!P0 SYNCS.PHASECHK.TRANS64 P0, [R0+URZ], R3 ;  /* 0x00000003000085a7 */ /* 0x000ea400080010ff */
[----:B--2---:R-:W-:Y:S05]  /*7880*/  @!P0 BRA `(.L_x_135) ;  /* 0xfffffffc00f08947 */ /* 0x004fea000383ffff */
[----:B------:R-:W-:Y:S05]  /*7890*/  BRA `(.L_x_136) ;  /* 0xffffffb000907947 */ /* 0x000fea000383ffff */
.L_x_49:
[----:B----4-:R-:W-:-:S07]  /*78a0*/  MOV R0, UR5 ;  /* 0x0000000500007c02 */ /* 0x010fce0008000f00 */
.L_x_137:
[----:B-1----:R1:W2:Y:S02]  /*78b0*/  SYNCS.PHASECHK.TRANS64.TRYWAIT P0, [R0+URZ], R3 ;  /* 0x00000003000075a7 */ /* 0x0022a400080011ff */
[----:B--2---:R-:W-:Y:S05]  /*78c0*/  @!P0 NANOSLEEP.SYNCS 0x989680 ;  /* 0x009896800000895d */ /* 0x004fea0003900000 */
[----:B------:R-:W2:Y:S02]  /*78d0*/  @!P0 SYNCS.PHASECHK.TRANS64 P0, [R0+URZ], R3 ;  /* 0x00000003000085a7 */ /* 0x000ea400080010ff */
[----:B--2---:R-:W-:Y:S05]  /*78e0*/  @!P0 BRA `(.L_x_137) ;  /* 0xfffffffc00f08947 */ /* 0x004fea000383ffff */
[----:B------:R-:W-:Y:S05]  /*78f0*/  BRA `(.L_x_138) ;  /* 0xffffffb0009c7947 */ /* 0x000fea000383ffff */
.L_x_50:
[----:B----4-:R-:W-:-:S07]  /*7900*/  MOV R0, UR5 ;  /* 0x0000000500007c02 */ /* 0x010fce0008000f00 */
.L_x_139:
[----:B-1----:R1:W2:Y:S02]  /*7910*/  SYNCS.PHASECHK.TRANS64.TRYWAIT P0, [R0+URZ], R3 ;  /* 0x00000003000075a7 */ /* 0x0022a400080011ff */
[----:B--2---:R-:W-:Y:S05]  /*7920*/  @!P0 NANOSLEEP.SYNCS 0x989680 ;  /* 0x009896800000895d */ /* 0x004fea0003900000 */
[----:B------:R-:W2:Y:S02]  /*7930*/  @!P0 SYNCS.PHASECHK.TRANS64 P0, [R0+URZ], R3 ;  /* 0x00000003000085a7 */ /* 0x000ea400080010ff */
[----:B--2---:R-:W-:Y:S05]  /*7940*/  @!P0 BRA `(.L_x_139) ;  /* 0xfffffffc00f08947 */ /* 0x004fea000383ffff */
[----:B------:R-:W-:Y:S05]  /*7950*/  BRA `(.L_x_140) ;  /* 0xffffffb000a87947 */ /* 0x000fea000383ffff */
.L_x_51:
[----:B----4-:R-:W-:-:S07]  /*7960*/  MOV R0, UR5 ;  /* 0x0000000500007c02 */ /* 0x010fce0008000f00 */
.L_x_141:
[----:B-1----:R1:W2:Y:S02]  /*7970*/  SYNCS.PHASECHK.TRANS64.TRYWAIT P0, [R0+URZ], R3 ;  /* 0x00000003000075a7 */ /* 0x0022a400080011ff */
[----:B--2---:R-:W-:Y:S05]  /*7980*/  @!P0 NANOSLEEP.SYNCS 0x989680 ;  /* 0x009896800000895d */ /* 0x004fea0003900000 */
[----:B------:R-:W2:Y:S02]  /*7990*/  @!P0 SYNCS.PHASECHK.TRANS64 P0, [R0+URZ], R3 ;  /* 0x00000003000085a7 */ /* 0x000ea400080010ff */
[----:B--2---:R-:W-:Y:S05]  /*79a0*/  @!P0 BRA `(.L_x_141) ;  /* 0xfffffffc00f08947 */ /* 0x004fea000383ffff */
[----:B------:R-:W-:Y:S05]  /*79b0*/  BRA `(.L_x_142) ;  /* 0xffffffb000b47947 */ /* 0x000fea000383ffff */
.L_x_52:
[----:B----4-:R-:W-:-:S07]  /*79c0*/  MOV R0, UR5 ;  /* 0x0000000500007c02 */ /* 0x010fce0008000f00 */
.L_x_143:
[----:B-1----:R1:W2:Y:S02]  /*79d0*/  SYNCS.PHASECHK.TRANS64.TRYWAIT P0, [R0+URZ], R3 ;  /* 0x00000003000075a7 */ /* 0x0022a400080011ff */
[----:B--2---:R-:W-:Y:S05]  /*79e0*/  @!P0 NANOSLEEP.SYNCS 0x989680 ;  /* 0x009896800000895d */ /* 0x004fea0003900000 */
[----:B------:R-:W2:Y:S02]  /*79f0*/  @!P0 SYNCS.PHASECHK.TRANS64 P0, [R0+URZ], R3 ;  /* 0x00000003000085a7 */ /* 0x000ea400080010ff */
[----:B--2---:R-:W-:Y:S05]  /*7a00*/  @!P0 BRA `(.L_x_143) ;  /* 0xfffffffc00f08947 */ /* 0x004fea000383ffff */
[----:B------:R-:W-:Y:S05]  /*7a10*/  BRA `(.L_x_144) ;  /* 0xffffffb000c07947 */ /* 0x000fea000383ffff */
.L_x_55:
[----:B-1----:R1:W2:Y:S02]  /*7a20*/  SYNCS.PHASECHK.TRANS64.TRYWAIT P0, [R0+URZ+0x190], R5 ;  /* 0x00019005000075a7 */ /* 0x0022a400080011ff */
[----:B--2---:R-:W-:Y:S05]  /*7a30*/  @!P0 NANOSLEEP.SYNCS 0x989680 ;  /* 0x009896800000895d */ /* 0x004fea0003900000 */
[----:B------:R-:W2:Y:S02]  /*7a40*/  @!P0 SYNCS.PHASECHK.TRANS64 P0, [R0+URZ+0x190], R5 ;  /* 0x00019005000085a7 */ /* 0x000ea400080010ff */
[----:B--2---:R-:W-:Y:S05]  /*7a50*/  @!P0 BRA `(.L_x_55) ;  /* 0xfffffffc00f08947 */ /* 0x004fea000383ffff */
[----:B------:R-:W-:Y:S05]  /*7a60*/  BRA `(.L_x_145) ;  /* 0xffffffb4001c7947 */ /* 0x000fea000383ffff */
.L_x_56:
[----:B------:R-:W-:-:S07]  /*7a70*/  MOV R0, UR5 ;  /* 0x0000000500007c02 */ /* 0x000fce0008000f00 */
.L_x_146:
[----:B-1----:R1:W2:Y:S02]  /*7a80*/  SYNCS.PHASECHK.TRANS64.TRYWAIT P0, [R0+URZ+0x140], R5 ;  /* 0x00014005000075a7 */ /* 0x0022a400080011ff */
[----:B--2---:R-:W-:Y:S05]  /*7a90*/  @!P0 NANOSLEEP.SYNCS 0x989680 ;  /* 0x009896800000895d */ /* 0x004fea0003900000 */
[----:B------:R-:W2:Y:S02]  /*7aa0*/  @!P0 SYNCS.PHASECHK.TRANS64 P0, [R0+URZ+0x140], R5 ;  /* 0x00014005000085a7 */ /* 0x000ea400080010ff */
[----:B--2---:R-:W-:Y:S05]  /*7ab0*/  @!P0 BRA `(.L_x_146) ;  /* 0xfffffffc00f08947 */ /* 0x004fea000383ffff */
[----:B------:R-:W-:Y:S05]  /*7ac0*/  BRA `(.L_x_147) ;  /* 0xffffffb4002c7947 */ /* 0x000fea000383ffff */
.L_x_57:
[----:B-1----:R1:W2:Y:S02]  /*7ad0*/  SYNCS.PHASECHK.TRANS64.TRYWAIT P1, [R0+URZ+0x130], R5 ;  /* 0x00013005000075a7 */ /* 0x0022a400080211ff */
[----:B--2---:R-:W-:Y:S05]  /*7ae0*/  @!P1 NANOSLEEP.SYNCS 0x989680 ;  /* 0x009896800000995d */ /* 0x004fea0003900000 */
[----:B------:R-:W2:Y:S02]  /*7af0*/  @!P1 SYNCS.PHASECHK.TRANS64 P1, [R0+URZ+0x130], R5 ;  /* 0x00013005000095a7 */ /* 0x000ea400080210ff */
[----:B--2---:R-:W-:Y:S05]  /*7b00*/  @!P1 BRA `(.L_x_57) ;  /* 0xfffffffc00f09947 */ /* 0x004fea000383ffff */
[----:B------:R-:W-:Y:S05]  /*7b10*/  BRA `(.L_x_148) ;  /* 0xffffffb4005c7947 */ /* 0x000fea000383ffff */
.L_x_60:
[----:B------:R-:W-:-:S07]  /*7b20*/  MOV R0, UR5 ;  /* 0x0000000500007c02 */ /* 0x000fce0008000f00 */
.L_x_149:
[----:B-1----:R1:W2:Y:S02]  /*7b30*/  SYNCS.PHASECHK.TRANS64.TRYWAIT P0, [R0+URZ+0x140], R3 ;  /* 0x00014003000075a7 */ /* 0x0022a400080011ff */
[----:B--2---:R-:W-:Y:S05]  /*7b40*/  @!P0 NANOSLEEP.SYNCS 0x989680 ;  /* 0x009896800000895d */ /* 0x004fea0003900000 */
[----:B------:R-:W2:Y:S02]  /*7b50*/  @!P0 SYNCS.PHASECHK.TRANS64 P0, [R0+URZ+0x140], R3 ;  /* 0x00014003000085a7 */ /* 0x000ea400080010ff */
[----:B--2---:R-:W-:Y:S05]  /*7b60*/  @!P0 BRA `(.L_x_149) ;  /* 0xfffffffc00f08947 */ /* 0x004fea000383ffff */
[----:B------:R-:W-:Y:S05]  /*7b70*/  BRA `(.L_x_59) ;  /* 0xffffffb400b07947 */ /* 0x000fea000383ffff */
.L_x_67:
[----:B-1----:R1:W2:Y:S02]  /*7b80*/  SYNCS.PHASECHK.TRANS64.TRYWAIT P1, [R0+URZ+0x130], R5 ;  /* 0x00013005000075a7 */ /* 0x0022a400080211ff */
[----:B--2---:R-:W-:Y:S05]  /*7b90*/  @!P1 NANOSLEEP.SYNCS 0x989680 ;  /* 0x009896800000995d */ /* 0x004fea0003900000 */
[----:B------:R-:W2:Y:S02]  /*7ba0*/  @!P1 SYNCS.PHASECHK.TRANS64 P1, [R0+URZ+0x130], R5 ;  /* 0x00013005000095a7 */ /* 0x000ea400080210ff */
[----:B--2---:R-:W-:Y:S05]  /*7bb0*/  @!P1 BRA `(.L_x_67) ;  /* 0xfffffffc00f09947 */ /* 0x004fea000383ffff */
[----:B------:R-:W-:Y:S05]  /*7bc0*/  BRA `(.L_x_150) ;  /* 0xffffffbc00107947 */ /* 0x000fea000383ffff */
.L_x_68:
[----:B------:R-:W-:-:S07]  /*7bd0*/  MOV R3, UR8 ;  /* 0x0000000800037c02 */ /* 0x000fce0008000f00 */
.L_x_151:
[----:B-1----:R1:W2:Y:S02]  /*7be0*/  SYNCS.PHASECHK.TRANS64.TRYWAIT P0, [R3+URZ+0x170], R0 ;  /* 0x00017000030075a7 */ /* 0x0022a400080011ff */
[----:B--2---:R-:W-:Y:S05]  /*7bf0*/  @!P0 NANOSLEEP.SYNCS 0x989680 ;  /* 0x009896800000895d */ /* 0x004fea0003900000 */
[----:B------:R-:W2:Y:S02]  /*7c00*/  @!P0 SYNCS.PHASECHK.TRANS64 P0, [R3+URZ+0x170], R0 ;  /* 0x00017000030085a7 */ /* 0x000ea400080010ff */
[----:B--2---:R-:W-:Y:S05]  /*7c10*/  @!P0 BRA `(.L_x_151) ;  /* 0xfffffffc00f08947 */ /* 0x004fea000383ffff */
[----:B------:R-:W-:Y:S05]  /*7c20*/  BRA `(.L_x_152) ;  /* 0xffffffbc00487947 */ /* 0x000fea000383ffff */
.L_x_71:
[----:B------:R-:W-:Y:S07]  /*7c30*/  MOV R0, UR7 ;  /* 0x0000000700007c02 */ /* 0x000fee0008000f00 */
.L_x_153:
[----:B-1----:R1:W2:Y:S02]  /*7c40*/  SYNCS.PHASECHK.TRANS64.TRYWAIT P0, [R0+URZ], R3 ;  /* 0x00000003000075a7 */ /* 0x0022a400080011ff */
[----:B--2---:R-:W-:Y:S05]  /*7c50*/  @!P0 NANOSLEEP.SYNCS 0x989680 ;  /* 0x009896800000895d */ /* 0x004fea0003900000 */
[----:B------:R-:W2:Y:S02]  /*7c60*/  @!P0 SYNCS.PHASECHK.TRANS64 P0, [R0+URZ], R3 ;  /* 0x00000003000085a7 */ /* 0x000ea400080010ff */
[----:B--2---:R-:W-:Y:S05]  /*7c70*/  @!P0 BRA `(.L_x_153) ;  /* 0xfffffffc00f08947 */ /* 0x004fea000383ffff */
[----:B------:R-:W-:Y:S05]  /*7c80*/  BRA `(.L_x_70) ;  /* 0xffffffbc00647947 */ /* 0x000fea000383ffff */
.L_x_74:
[----:B------:R-:W-:-:S07]  /*7c90*/  MOV R0, UR5 ;  /* 0x0000000500007c02 */ /* 0x000fce0008000f00 */
.L_x_154:
[----:B--2---:R2:W3:Y:S02]  /*7ca0*/  SYNCS.PHASECHK.TRANS64.TRYWAIT P0, [R0+URZ], R3 ;  /* 0x00000003000075a7 */ /* 0x0044e400080011ff */
[----:B---3--:R-:W-:Y:S05]  /*7cb0*/  @!P0 NANOSLEEP.SYNCS 0x989680 ;  /* 0x009896800000895d */ /* 0x008fea0003900000 */
[----:B------:R-:W3:Y:S02]  /*7cc0*/  @!P0 SYNCS.PHASECHK.TRANS64 P0, [R0+URZ], R3 ;  /* 0x00000003000085a7 */ /* 0x000ee400080010ff */
[----:B---3--:R-:W-:Y:S05]  /*7cd0*/  @!P0 BRA `(.L_x_154) ;  /* 0xfffffffc00f08947 */ /* 0x008fea000383ffff */
[----:B------:R-:W-:Y:S05]  /*7ce0*/  BRA `(.L_x_155) ;  /* 0xffffffc000187947 */ /* 0x000fea000383ffff */
.L_x_75:
[----:B------:R-:W-:-:S07]  /*7cf0*/  MOV R0, UR5 ;  /* 0x0000000500007c02 */ /* 0x000fce0008000f00 */
.L_x_156:
[----:B-1----:R1:W2:Y:S02]  /*7d00*/  SYNCS.PHASECHK.TRANS64.TRYWAIT P0, [R0+URZ], R3 ;  /* 0x00000003000075a7 */ /* 0x0022a400080011ff */
[----:B--2---:R-:W-:Y:S05]  /*7d10*/  @!P0 NANOSLEEP.SYNCS 0x989680 ;  /* 0x009896800000895d */ /* 0x004fea0003900000 */
[----:B------:R-:W2:Y:S02]  /*7d20*/  @!P0 SYNCS.PHASECHK.TRANS64 P0, [R0+URZ], R3 ;  /* 0x00000003000085a7 */ /* 0x000ea400080010ff */
[----:B--2---:R-:W-:Y:S05]  /*7d30*/  @!P0 BRA `(.L_x_156) ;  /* 0xfffffffc00f08947 */ /* 0x004fea000383ffff */
[----:B------:R-:W-:Y:S05]  /*7d40*/  BRA `(.L_x_157) ;  /* 0xffffffc000247947 */ /* 0x000fea000383ffff */
.L_x_76:
[----:B------:R-:W-:-:S07]  /*7d50*/  MOV R0, UR5 ;  /* 0x0000000500007c02 */ /* 0x000fce0008000f00 */
.L_x_158:
[----:B-1----:R1:W2:Y:S02]  /*7d60*/  SYNCS.PHASECHK.TRANS64.TRYWAIT P0, [R0+URZ], R3 ;  /* 0x00000003000075a7 */ /* 0x0022a400080011ff */
[----:B--2---:R-:W-:Y:S05]  /*7d70*/  @!P0 NANOSLEEP.SYNCS 0x989680 ;  /* 0x009896800000895d */ /* 0x004fea0003900000 */
[----:B------:R-:W2:Y:S02]  /*7d80*/  @!P0 SYNCS.PHASECHK.TRANS64 P0, [R0+URZ], R3 ;  /* 0x00000003000085a7 */ /* 0x000ea400080010ff */
[----:B--2---:R-:W-:Y:S05]  /*7d90*/  @!P0 BRA `(.L_x_158) ;  /* 0xfffffffc00f08947 */ /* 0x004fea000383ffff */
[----:B------:R-:W-:Y:S05]  /*7da0*/  BRA `(.L_x_159) ;  /* 0xffffffc000307947 */ /* 0x000fea000383ffff */
.L_x_77:
[----:B------:R-:W-:-:S07]  /*7db0*/  MOV R0, UR7 ;  /* 0x0000000700007c02 */ /* 0x000fce0008000f00 */
.L_x_160:
[----:B-1----:R1:W2:Y:S02]  /*7dc0*/  SYNCS.PHASECHK.TRANS64.TRYWAIT P0, [R0+URZ], R3 ;  /* 0x00000003000075a7 */ /* 0x0022a400080011ff */
[----:B--2---:R-:W-:Y:S05]  /*7dd0*/  @!P0 NANOSLEEP.SYNCS 0x989680 ;  /* 0x009896800000895d */ /* 0x004fea0003900000 */
[----:B------:R-:W2:Y:S02]  /*7de0*/  @!P0 SYNCS.PHASECHK.TRANS64 P0, [R0+URZ], R3 ;  /* 0x00000003000085a7 */ /* 0x000ea400080010ff */
[----:B--2---:R-:W-:Y:S05]  /*7df0*/  @!P0 BRA `(.L_x_160) ;  /* 0xfffffffc00f08947 */ /* 0x004fea000383ffff */
[----:B------:R-:W-:Y:S05]  /*7e00*/  BRA `(.L_x_161) ;  /* 0xffffffc0003c7947 */ /* 0x000fea000383ffff */
.L_x_82:
[----:B---3--:R3:W1:Y:S02]  /*7e10*/  SYNCS.PHASECHK.TRANS64.TRYWAIT P0, [R0+URZ+0x130], R3 ;  /* 0x00013003000075a7 */ /* 0x00866400080011ff */
[----:B-1----:R-:W-:Y:S05]  /*7e20*/  @!P0 NANOSLEEP.SYNCS 0x989680 ;  /* 0x009896800000895d */ /* 0x002fea0003900000 */
[----:B------:R-:W1:Y:S02]  /*7e30*/  @!P0 SYNCS.PHASECHK.TRANS64 P0, [R0+URZ+0x130], R3 ;  /* 0x00013003000085a7 */ /* 0x000e6400080010ff */
[----:B-1----:R-:W-:Y:S05]  /*7e40*/  @!P0 BRA `(.L_x_82) ;  /* 0xfffffffc00f08947 */ /* 0x002fea000383ffff */
[----:B------:R-:W-:Y:S05]  /*7e50*/  BRA `(.L_x_162) ;  /* 0xffffffc400387947 */ /* 0x000fea000383ffff */
.L_x_85:
[----:B------:R-:W-:Y:S07]  /*7e60*/  MOV R0, UR6 ;  /* 0x0000000600007c02 */ /* 0x000fee0008000f00 */
.L_x_163:
[----:B-1----:R1:W3:Y:S02]  /*7e70*/  SYNCS.PHASECHK.TRANS64.TRYWAIT P0, [R0+URZ+0x128], R3 ;  /* 0x00012803000075a7 */ /* 0x0022e400080011ff */
[----:B---3--:R-:W-:Y:S05]  /*7e80*/  @!P0 NANOSLEEP.SYNCS 0x989680 ;  /* 0x009896800000895d */ /* 0x008fea0003900000 */
[----:B------:R-:W3:Y:S02]  /*7e90*/  @!P0 SYNCS.PHASECHK.TRANS64 P0, [R0+URZ+0x128], R3 ;  /* 0x00012803000085a7 */ /* 0x000ee400080010ff */
[----:B---3--:R-:W-:Y:S05]  /*7ea0*/  @!P0 BRA `(.L_x_163) ;  /* 0xfffffffc00f08947 */ /* 0x008fea000383ffff */
[----:B------:R-:W-:Y:S05]  /*7eb0*/  BRA `(.L_x_84) ;  /* 0xffffffc800247947 */ /* 0x000fea000383ffff */
.L_x_88:
[----:B------:R-:W-:Y:S07]  /*7ec0*/  MOV R3, UR6 ;  /* 0x0000000600037c02 */ /* 0x000fee0008000f00 */
.L_x_164:
[----:B-1----:R1:W2:Y:S02]  /*7ed0*/  SYNCS.PHASECHK.TRANS64.TRYWAIT P2, [R3+URZ+0x118], R26 ;  /* 0x0001181a030075a7 */ /* 0x0022a400080411ff */
[----:B--2---:R-:W-:Y:S05]  /*7ee0*/  @!P2 NANOSLEEP.SYNCS 0x989680 ;  /* 0x009896800000a95d */ /* 0x004fea0003900000 */
[----:B------:R-:W2:Y:S02]  /*7ef0*/  @!P2 SYNCS.PHASECHK.TRANS64 P2, [R3+URZ+0x118], R26 ;  /* 0x0001181a0300a5a7 */ /* 0x000ea400080410ff */
[----:B--2---:R-:W-:Y:S05]  /*7f00*/  @!P2 BRA `(.L_x_164) ;  /* 0xfffffffc00f0a947 */ /* 0x004fea000383ffff */
[----:B------:R-:W-:Y:S05]  /*7f10*/  BRA `(.L_x_165) ;  /* 0xffffffc800b87947 */ /* 0x000fea000383ffff */
.L_x_91:
[----:B--2---:R2:W4:Y:S02]  /*7f20*/  SYNCS.PHASECHK.TRANS64.TRYWAIT P0, [R0+URZ+0x130], R3 ;  /* 0x00013003000075a7 */ /* 0x00452400080011ff */
[----:B----4-:R-:W-:Y:S05]  /*7f30*/  @!P0 NANOSLEEP.SYNCS 0x989680 ;  /* 0x009896800000895d */ /* 0x010fea0003900000 */
[----:B------:R-:W4:Y:S02]  /*7f40*/  @!P0 SYNCS.PHASECHK.TRANS64 P0, [R0+URZ+0x130], R3 ;  /* 0x00013003000085a7 */ /* 0x000f2400080010ff */
[----:B----4-:R-:W-:Y:S05]  /*7f50*/  @!P0 BRA `(.L_x_91) ;  /* 0xfffffffc00f08947 */ /* 0x010fea000383ffff */
[----:B------:R-:W-:Y:S05]  /*7f60*/  BRA `(.L_x_166) ;  /* 0xffffffd000187947 */ /* 0x000fea000383ffff */
.L_x_102:
[----:B-1----:R-:W-:Y:S04]  /*7f70*/  MOV R0, UR43 ;  /* 0x0000002b00007c02 */ /* 0x002fe80008000f00 */
[----:B------:R1:W2:Y:S03]  /*7f80*/  SYNCS.PHASECHK.TRANS64.TRYWAIT P1, [R0+URZ+0x110], R3 ;  /* 0x00011003000075a7 */ /* 0x0002a600080211ff */
[----:B--2---:R-:W-:Y:S05]  /*7f90*/  @!P1 NANOSLEEP.SYNCS 0x989680 ;  /* 0x009896800000995d */ /* 0x004fea0003900000 */
[----:B------:R-:W2:Y:S02]  /*7fa0*/  @!P1 SYNCS.PHASECHK.TRANS64 P1, [R0+URZ+0x110], R3 ;  /* 0x00011003000095a7 */ /* 0x000ea400080210ff */
[----:B--2---:R-:W-:Y:S05]  /*7fb0*/  @!P1 BRA `(.L_x_102) ;  /* 0xfffffffc00ec9947 */ /* 0x004fea000383ffff */
[----:B------:R-:W-:Y:S05]  /*7fc0*/  BRA `(.L_x_101) ;  /* 0xffffffdc00147947 */ /* 0x000fea000383ffff */
.L_x_104:
[----:B------:R1:W1:Y:S02]  /*7fd0*/  SYNCS.PHASECHK.TRANS64.TRYWAIT P1, [R148+URZ+0x150], R5 ;  /* 0x00015005940075a7 */ /* 0x00026400080211ff */
[----:B-1----:R-:W-:Y:S05]  /*7fe0*/  @!P1 NANOSLEEP.SYNCS 0x989680 ;  /* 0x009896800000995d */ /* 0x002fea0003900000 */
[----:B------:R-:W1:Y:S02]  /*7ff0*/  @!P1 SYNCS.PHASECHK.TRANS64 P1, [R148+URZ+0x150], R5 ;  /* 0x00015005940095a7 */ /* 0x000e6400080210ff */
[----:B-1----:R-:W-:Y:S05]  /*8000*/  @!P1 BRA `(.L_x_104) ;  /* 0xfffffffc00f09947 */ /* 0x002fea000383ffff */
[----:B------:R-:W-:Y:S05]  /*8010*/  BRA `(.L_x_103) ;  /* 0xffffffdc00587947 */ /* 0x000fea000383ffff */
        .weak           $__internal_0_$__cuda_sm10x_tcgen05_guardrail_trap_col_being_dealloced_not_returned_by_alloc
        .type           $__internal_0_$__cuda_sm10x_tcgen05_guardrail_trap_col_being_dealloced_not_returned_by_alloc,@function
        .size           $__internal_0_$__cuda_sm10x_tcgen05_guardrail_trap_col_being_dealloced_not_returned_by_alloc,($__internal_1_$__cuda_sm10x_tcgen05_guardrail_trap_phase_invalid_during_alloc - $__internal_0_$__cuda_sm10x_tcgen05_guardrail_trap_col_being_dealloced_not_returned_by_alloc)
$__internal_0_$__cuda_sm10x_tcgen05_guardrail_trap_col_being_dealloced_not_returned_by_alloc:
[----:B------:R-:W-:Y:S05]  /*8020*/  BPT.TRAP 0x1 ;  /* 0x000000040000795c */ /* 0x000fea0000300000 */
[----:B------:R-:W-:-:S04]  /*8030*/  HFMA2 R3, -RZ, RZ, 0, 0 ;  /* 0x00000000ff037431 */ /* 0x000fc800000001ff */
[----:B------:R-:W-:Y:S05]  /*8040*/  RET.REL.NODEC R2 `(_ZN7cutlass13device_kernelINS_4gemm6kernel13GemmUniversalIN4cute5tupleIJiiiiEEENS1_10collective13CollectiveMmaINS1_35MainloopSm100TmaUmmaWarpSpecializedILi17ELi2ELi4ENS5_IJNS4_1CILi1EEESB_SB_EEEEENS5_IJNSA_ILi128EEENSA_ILi64EEESF_EEEaNS5_IJlSB_lEEEaSH_NS4_8TiledMMAINS4_8MMA_AtomIJNS4_15SM100_MMA_S8_SSIaaiLi128ELi64ELNS4_4UMMA5MajorE0ELSM_0ELNSL_8SaturateE0EEEEEENS4_6LayoutISC_NS5_IJNSA_ILi0EEESR_SR_EEEEENS5_IJNS4_10UnderscoreESU_SU_EEEEENS4_13SM90_TMA_LOADENS4_14ComposedLayoutINS4_7SwizzleILi2ELi4ELi3EEENS4_18smem_ptr_flag_bitsILi8EEENSQ_INS5_IJNSA_ILi8EEESF_EEENS5_IJSF_SB_EEEEEEEvNS4_8identityESX_S17_vS18_EENS_8epilogue10collective18CollectiveEpilogueINS1A_23Sm100TmaWarpSpecializedILi1ELi1ELi64ELb0ELb0EEEJSG_NS5_IJNSQ_ISE_SB_EENSQ_ISF_SB_EEEEEaSH_aSH_NS1A_6fusion15FusionCallbacksIS1E_NS1I_17LinearCombinationIaiaiLNS_15FloatRoundStyleE2EEESG_S1H_JEEENS4_5SM1004TMEM4LOAD26SM100_TMEM_LOAD_32dp32b64xESX_S17_NS4_39AutoVectorizingCopyWithAssumedAlignmentILi128EEENS4_14SM90_TMA_STOREES17_S1T_S1T_EEEvvEEEEvNT_6ParamsE) ;  /* 0xffffff7c02ec7950 */ /* 0x000fea0003c3ffff */
        .weak           $__internal_1_$__cuda_sm10x_tcgen05_guardrail_trap_phase_invalid_during_alloc
        .type           $__internal_1_$__cuda_sm10x_tcgen05_guardrail_trap_phase_invalid_during_alloc,@function
        .size           $__internal_1_$__cuda_sm10x_tcgen05_guardrail_trap_phase_invalid_during_alloc,($__internal_2_$__cuda_sm10x_tcgen05_guardrail_trap_unallocated_columns_being_dealloced - $__internal_1_$__cuda_sm10x_tcgen05_guardrail_trap_phase_invalid_during_alloc)
$__internal_1_$__cuda_sm10x_tcgen05_guardrail_trap_phase_invalid_during_alloc:
[----:B------:R-:W-:Y:S05]  /*8050*/  BPT.TRAP 0x1 ;  /* 0x000000040000795c */ /* 0x000fea0000300000 */
[----:B------:R-:W-:-:S04]  /*8060*/  MOV R3, 0x0 ;  /* 0x0000000000037802 */ /* 0x000fc80000000f00 */
[----:B------:R-:W-:Y:S05]  /*8070*/  RET.REL.NODEC R2 `(_ZN7cutlass13device_kernelINS_4gemm6kernel13GemmUniversalIN4cute5tupleIJiiiiEEENS1_10collective13CollectiveMmaINS1_35MainloopSm100TmaUmmaWarpSpecializedILi17ELi2ELi4ENS5_IJNS4_1CILi1EEESB_SB_EEEEENS5_IJNSA_ILi128EEENSA_ILi64EEESF_EEEaNS5_IJlSB_lEEEaSH_NS4_8TiledMMAINS4_8MMA_AtomIJNS4_15SM100_MMA_S8_SSIaaiLi128ELi64ELNS4_4UMMA5MajorE0ELSM_0ELNSL_8SaturateE0EEEEEENS4_6LayoutISC_NS5_IJNSA_ILi0EEESR_SR_EEEEENS5_IJNS4_10UnderscoreESU_SU_EEEEENS4_13SM90_TMA_LOADENS4_14ComposedLayoutINS4_7SwizzleILi2ELi4ELi3EEENS4_18smem_ptr_flag_bitsILi8EEENSQ_INS5_IJNSA_ILi8EEESF_EEENS5_IJSF_SB_EEEEEEEvNS4_8identityESX_S17_vS18_EENS_8epilogue10collective18CollectiveEpilogueINS1A_23Sm100TmaWarpSpecializedILi1ELi1ELi64ELb0ELb0EEEJSG_NS5_IJNSQ_ISE_SB_EENSQ_ISF_SB_EEEEEaSH_aSH_NS1A_6fusion15FusionCallbacksIS1E_NS1I_17LinearCombinationIaiaiLNS_15FloatRoundStyleE2EEESG_S1H_JEEENS4_5SM1004TMEM4LOAD26SM100_TMEM_LOAD_32dp32b64xESX_S17_NS4_39AutoVectorizingCopyWithAssumedAlignmentILi128EEENS4_14SM90_TMA_STOREES17_S1T_S1T_EEEvvEEEEvNT_6ParamsE) ;  /* 0xffffff7c02e07950 */ /* 0x000fea0003c3ffff */
        .weak           $__internal_2_$__cuda_sm10x_tcgen05_guardrail_trap_unallocated_columns_being_dealloced
        .type           $__internal_2_$__cuda_sm10x_tcgen05_guardrail_trap_unallocated_columns_being_dealloced,@function
        .size           $__internal_2_$__cuda_sm10x_tcgen05_guardrail_trap_unallocated_columns_being_dealloced,(.L_x_168 - $__internal_2_$__cuda_sm10x_tcgen05_guardrail_trap_unallocated_columns_being_dealloced)
$__internal_2_$__cuda_sm10x_tcgen05_guardrail_trap_unallocated_columns_being_dealloced:
[----:B------:R-:W-:Y:S05]  /*8080*/  BPT.TRAP 0x1 ;  /* 0x000000040000795c */ /* 0x000fea0000300000 */
[----:B------:R-:W-:-:S04]  /*8090*/  HFMA2 R3, -RZ, RZ, 0, 0 ;  /* 0x00000000ff037431 */ /* 0x000fc800000001ff */
[----:B------:R-:W-:Y:S05]  /*80a0*/  RET.REL.NODEC R2 `(_ZN7cutlass13device_kernelINS_4gemm6kernel13GemmUniversalIN4cute5tupleIJiiiiEEENS1_10collective13CollectiveMmaINS1_35MainloopSm100TmaUmmaWarpSpecializedILi17ELi2ELi4ENS5_IJNS4_1CILi1EEESB_SB_EEEEENS5_IJNSA_ILi128EEENSA_ILi64EEESF_EEEaNS5_IJlSB_lEEEaSH_NS4_8TiledMMAINS4_8MMA_AtomIJNS4_15SM100_MMA_S8_SSIaaiLi128ELi64ELNS4_4UMMA5MajorE0ELSM_0ELNSL_8SaturateE0EEEEEENS4_6LayoutISC_NS5_IJNSA_ILi0EEESR_SR_EEEEENS5_IJNS4_10UnderscoreESU_SU_EEEEENS4_13SM90_TMA_LOADENS4_14ComposedLayoutINS4_7SwizzleILi2ELi4ELi3EEENS4_18smem_ptr_flag_bitsILi8EEENSQ_INS5_IJNSA_ILi8EEESF_EEENS5_IJSF_SB_EEEEEEEvNS4_8identityESX_S17_vS18_EENS_8epilogue10collective18CollectiveEpilogueINS1A_23Sm100TmaWarpSpecializedILi1ELi1ELi64ELb0ELb0EEEJSG_NS5_IJNSQ_ISE_SB_EENSQ_ISF_SB_EEEEEaSH_aSH_NS1A_6fusion15FusionCallbacksIS1E_NS1I_17LinearCombinationIaiaiLNS_15FloatRoundStyleE2EEESG_S1H_JEEENS4_5SM1004TMEM4LOAD26SM100_TMEM_LOAD_32dp32b64xESX_S17_NS4_39AutoVectorizingCopyWithAssumedAlignmentILi128EEENS4_14SM90_TMA_STOREES17_S1T_S1T_EEEvvEEEEvNT_6ParamsE) ;  /* 0xffffff7c02d47950 */ /* 0x000fea0003c3ffff */
.L_x_167:
[----:B------:R-:W-:-:S00]  /*80b0*/  BRA `(.L_x_167) ;  /* 0xfffffffc00fc7947 */ /* 0x000fc0000383ffff */
[----:B------:R-:W-:-:S00]  /*80c0*/  NOP ;  /* 0x0000000000007918 */ /* 0x000fc00000000000 */
        /* <DEDUP_REMOVED lines=11> */
.L_x_168:


//--------------------- .nv.global.init           --------------------------
	.section	.nv.global.init,"aw",@progbits
.nv.global.init:
	.type		$str$27,@object
	.size		$str$27,($str$28 - $str$27)
$str$27:
        /*0000*/ 	.byte	0x28, 0x61, 0x64, 0x64, 0x72, 0x65, 0x73, 0x73, 0x20, 0x26, 0x20, 0x6d, 0x61, 0x73, 0x6b, 0x29
        /*0010*/ 	.byte	0x20, 0x3d, 0x3d, 0x20, 0x30, 0x00
	.type		$str$28,@object
	.size		$str$28,($str$26 - $str$28)
$str$28:
        /*0016*/ 	.byte	0x2f, 0x74, 0x6d, 0x70, 0x2f, 0x63, 0x75, 0x74, 0x6c, 0x61, 0x73, 0x73, 0x5f, 0x73, 0x77, 0x65
        /*0026*/ 	.byte	0x65, 0x70, 0x5f, 0x73, 0x72, 0x63, 0x2f, 0x69, 0x6e, 0x63, 0x6c, 0x75, 0x64, 0x65, 0x2f, 0x63
        /*0036*/ 	.byte	0x75, 0x74, 0x65, 0x2f, 0x70, 0x6f, 0x69, 0x6e, 0x74, 0x65, 0x72, 0x5f, 0x66, 0x6c, 0x61, 0x67
        /*0046*/ 	.byte	0x67, 0x65, 0x64, 0x2e, 0x68, 0x70, 0x70, 0x00
	.type		$str$26,@object
	.size		$str$26,($str$25 - $str$26)
$str$26:
        /*004e*/ 	.byte	0x2f, 0x74, 0x6d, 0x70, 0x2f, 0x63, 0x75, 0x74, 0x6c, 0x61, 0x73, 0x73, 0x5f, 0x73, 0x77, 0x65
        /*005e*/ 	.byte	0x65, 0x70, 0x5f, 0x73, 0x72, 0x63, 0x2f, 0x69, 0x6e, 0x63, 0x6c, 0x75, 0x64, 0x65, 0x2f, 0x63
        /*006e*/ 	.byte	0x75, 0x74, 0x65, 0x2f, 0x61, 0x74, 0x6f, 0x6d, 0x2f, 0x63, 0x6f, 0x70, 0x79, 0x5f, 0x74, 0x72
        /*007e*/ 	.byte	0x61, 0x69, 0x74, 0x73, 0x5f, 0x73, 0x6d, 0x31, 0x30, 0x30, 0x2e, 0x68, 0x70, 0x70, 0x00
	.type		$str$25,@object
	.size		$str$25,(__unnamed_1 - $str$25)
$str$25:
        /*008d*/ 	.byte	0x28, 0x28, 0x75, 0x69, 0x6e, 0x74, 0x33, 0x32, 0x5f, 0x74, 0x28, 0x74, 0x68, 0x72, 0x65, 0x61
        /*009d*/ 	.byte	0x64, 0x49, 0x64, 0x78, 0x2e, 0x78, 0x29, 0x20, 0x2f, 0x20, 0x33, 0x32, 0x29, 0x20, 0x25, 0x20
        /*00ad*/ 	.byte	0x34, 0x29, 0x20, 0x3d, 0x3d, 0x20, 0x28, 0x28, 0x28, 0x74, 0x6d, 0x65, 0x6d, 0x5f, 0x61, 0x64
        /*00bd*/ 	.byte	0x64, 0x72, 0x20, 0x3e, 0x3e, 0x20, 0x31, 0x36, 0x29, 0x20, 0x2f, 0x20, 0x33, 0x32, 0x29, 0x20
        /*00cd*/ 	.byte	0x25, 0x20, 0x34, 0x29, 0x00
	.type		__unnamed_1,@object
	.size		__unnamed_1,(__unnamed_2 - __unnamed_1)
__unnamed_1:
        /*00d2*/ 	.byte	0x61, 0x75, 0x74, 0x6f, 0x20, 0x63, 0x75, 0x74, 0x65, 0x3a, 0x3a, 0x61, 0x73, 0x5f, 0x70, 0x6f
        /* <DEDUP_REMOVED lines=24> */
        /*0262*/ 	.byte	0x5d, 0x00
	.type		__unnamed_2,@object
	.size		__unnamed_2,(.L_2 - __unnamed_2)
__unnamed_2:
        /* <DEDUP_REMOVED lines=42> */
        /*0504*/ 	.byte	0x43, 0x3c, 0x30, 0x3e, 0x3e, 0x3e, 0x3e, 0x5d, 0x00
.L_2:


//--------------------- .nv.shared._ZN7cutlass13device_kernelINS_4gemm6kernel13GemmUniversalIN4cute5tupleIJiiiiEEENS1_10collective13CollectiveMmaINS1_35MainloopSm100TmaUmmaWarpSpecializedILi17ELi2ELi4ENS5_IJNS4_1CILi1EEESB_SB_EEEEENS5_IJNSA_ILi128EEENSA_ILi64EEESF_EEEaNS5_IJlSB_lEEEaSH_NS4_8TiledMMAINS4_8MMA_AtomIJNS4_15SM100_MMA_S8_SSIaaiLi128ELi64ELNS4_4UMMA5MajorE0ELSM_0ELNSL_8SaturateE0EEEEEENS4_6LayoutISC_NS5_IJNSA_ILi0EEESR_SR_EEEEENS5_IJNS4_10UnderscoreESU_SU_EEEEENS4_13SM90_TMA_LOADENS4_14ComposedLayoutINS4_7SwizzleILi2ELi4ELi3EEENS4_18smem_ptr_flag_bitsILi8EEENSQ_INS5_IJNSA_ILi8EEESF_EEENS5_IJSF_SB_EEEEEEEvNS4_8identityESX_S17_vS18_EENS_8epilogue10collective18CollectiveEpilogueINS1A_23Sm100TmaWarpSpecializedILi1ELi1ELi64ELb0ELb0EEEJSG_NS5_IJNSQ_ISE_SB_EENSQ_ISF_SB_EEEEEaSH_aSH_NS1A_6fusion15FusionCallbacksIS1E_NS1I_17LinearCombinationIaiaiLNS_15FloatRoundStyleE2EEESG_S1H_JEEENS4_5SM1004TMEM4LOAD26SM100_TMEM_LOAD_32dp32b64xESX_S17_NS4_39AutoVectorizingCopyWithAssumedAlignmentILi128EEENS4_14SM90_TMA_STOREES17_S1T_S1T_EEEvvEEEEvNT_6ParamsE --------------------------
	.section	.nv.shared._ZN7cutlass13device_kernelINS_4gemm6kernel13GemmUniversalIN4cute5tupleIJiiiiEEENS1_10collective13CollectiveMmaINS1_35MainloopSm100TmaUmmaWarpSpecializedILi17ELi2ELi4ENS5_IJNS4_1CILi1EEESB_SB_EEEEENS5_IJNSA_ILi128EEENSA_ILi64EEESF_EEEaNS5_IJlSB_lEEEaSH_NS4_8TiledMMAINS4_8MMA_AtomIJNS4_15SM100_MMA_S8_SSIaaiLi128ELi64ELNS4_4UMMA5MajorE0ELSM_0ELNSL_8SaturateE0EEEEEENS4_6LayoutISC_NS5_IJNSA_ILi0EEESR_SR_EEEEENS5_IJNS4_10UnderscoreESU_SU_EEEEENS4_13SM90_TMA_LOADENS4_14ComposedLayoutINS4_7SwizzleILi2ELi4ELi3EEENS4_18smem_ptr_flag_bitsILi8EEENSQ_INS5_IJNSA_ILi8EEESF_EEENS5_IJSF_SB_EEEEEEEvNS4_8identityESX_S17_vS18_EENS_8epilogue10collective18CollectiveEpilogueINS1A_23Sm100TmaWarpSpecializedILi1ELi1ELi64ELb0ELb0EEEJSG_NS5_IJNSQ_ISE_SB_EENSQ_ISF_SB_EEEEEaSH_aSH_NS1A_6fusion15FusionCallbacksIS1E_NS1I_17LinearCombinationIaiaiLNS_15FloatRoundStyleE2EEESG_S1H_JEEENS4_5SM1004TMEM4LOAD26SM100_TMEM_LOAD_32dp32b64xESX_S17_NS4_39AutoVectorizingCopyWithAssumedAlignmentILi128EEENS4_14SM90_TMA_STOREES17_S1T_S1T_EEEvvEEEEvNT_6ParamsE,"aw",@nobits
	.sectionflags	@""
	.align	16
	.zero		1024


//--------------------- .nv.shared.reserved.0     --------------------------
	.section	.nv.shared.reserved.0,"aw",@nobits
	.weak		__nv_reservedSMEM_offset_0_alias
	.size		__nv_reservedSMEM_offset_0_alias, 0, 64
	.other		__nv_reservedSMEM_offset_0_alias,@"STO_CUDA_RESERVED_SHARED STV_DEFAULT"
__nv_reservedSMEM_offset_0_alias:
	.zero		0
.nv.shared.reserved.0:
	.zero		64
	.weak		__nv_reservedSMEM_tcgen05_partition
	.type		__nv_reservedSMEM_tcgen05_partition,@object
	.size		__nv_reservedSMEM_tcgen05_partition,(.L_0 - __nv_reservedSMEM_tcgen05_partition)
__nv_reservedSMEM_tcgen05_partition:
	.zero		32
.L_0:


//--------------------- .nv.global                --------------------------
	.section	.nv.global,"aw",@nobits
.nv.global:
	.type		_ZN40_INTERNAL_746608f9_4_k_cu_57471a46_334584cute1_E,@object
	.size		_ZN40_INTERNAL_746608f9_4_k_cu_57471a46_334584cute1_E,(_ZN40_INTERNAL_746608f9_4_k_cu_57471a46_334584cuda3std3__45__cpo6cbeginE - _ZN40_INTERNAL_746608f9_4_k_cu_57471a46_334584cute1_E)
_ZN40_INTERNAL_746608f9_4_k_cu_57471a46_334584cute1_E:
	.zero		1
	.type		_ZN40_INTERNAL_746608f9_4_k_cu_57471a46_334584cuda3std3__45__cpo6cbeginE,@object
	.size		_ZN40_INTERNAL_746608f9_4_k_cu_57471a46_334584cuda3std3__45__cpo6cbeginE,(_ZN40_INTERNAL_746608f9_4_k_cu_57471a46_334584cuda3std3__48in_placeE - _ZN40_INTERNAL_746608f9_4_k_cu_57471a46_334584cuda3std3__45__cpo6cbeginE)
_ZN40_INTERNAL_746608f9_4_k_cu_57471a46_334584cuda3std3__45__cpo6cbeginE:
	.zero		1
	.type		_ZN40_INTERNAL_746608f9_4_k_cu_57471a46_334584cuda3std3__48in_placeE,@object
	.size		_ZN40_INTERNAL_746608f9_4_k_cu_57471a46_334584cuda3std3__48in_placeE,(_ZN40_INTERNAL_746608f9_4_k_cu_57471a46_334584cuda3std6ranges3__45__cpo9iter_moveE - _ZN40_INTERNAL_746608f9_4_k_cu_57471a46_334584cuda3std3__48in_placeE)
_ZN40_INTERNAL_746608f9_4_k_cu_57471a46_334584cuda3std3__48in_placeE:
	.zero		1
	.type		_ZN40_INTERNAL_746608f9_4_k_cu_57471a46_334584cuda3std6ranges3__45__cpo9iter_moveE,@object
	.size		_ZN40_INTERNAL_746608f9_4_k_cu_57471a46_334584cuda3std6ranges3__45__cpo9iter_moveE,(_ZN40_INTERNAL_746608f9_4_k_cu_57471a46_334584cuda3std3__45__cpo5beginE - _ZN40_INTERNAL_746608f9_4_k_cu_57471a46_334584cuda3std6ranges3__45__cpo9iter_moveE)
_ZN40_INTERNAL_746608f9_4_k_cu_57471a46_334584cuda3std6ranges3__45__cpo9iter_moveE:
	.zero		1
	.type		_ZN40_INTERNAL_746608f9_4_k_cu_57471a46_334584cuda3std3__45__cpo5beginE,@object
	.size		_ZN40_INTERNAL_746608f9_4_k_cu_57471a46_334584cuda3std3__45__cpo5beginE,(_ZN40_INTERNAL_746608f9_4_k_cu_57471a46_334584cuda3std3__442_GLOBAL__N__746608f9_4_k_cu_57471a46_334586ignoreE - _ZN40_INTERNAL_746608f9_4_k_cu_57471a46_334584cuda3std3__45__cpo5beginE)
_ZN40_INTERNAL_746608f9_4_k_cu_57471a46_334584cuda3std3__45__cpo5beginE:
	.zero		1
	.type		_ZN40_INTERNAL_746608f9_4_k_cu_57471a46_334584cuda3std3__442_GLOBAL__N__746608f9_4_k_cu_57471a46_334586ignoreE,@object
	.size		_ZN40_INTERNAL_746608f9_4_k_cu_57471a46_334584cuda3std3__442_GLOBAL__N__746608f9_4_k_cu_57471a46_334586ignoreE,(_ZN40_INTERNAL_746608f9_4_k_cu_57471a46_334584cute7productE - _ZN40_INTERNAL_746608f9_4_k_cu_57471a46_334584cuda3std3__442_GLOBAL__N__746608f9_4_k_cu_57471a46_334586ignoreE)
_ZN40_INTERNAL_746608f9_4_k_cu_57471a46_334584cuda3std3__442_GLOBAL__N__746608f9_4_k_cu_57471a46_334586ignoreE:
	.zero		1
	.type		_ZN40_INTERNAL_746608f9_4_k_cu_57471a46_334584cute7productE,@object
	.size		_ZN40_INTERNAL_746608f9_4_k_cu_57471a46_334584cute7productE,(_ZN40_INTERNAL_746608f9_4_k_cu_57471a46_334584cuda3std3__45__cpo3endE - _ZN40_INTERNAL_746608f9_4_k_cu_57471a46_334584cute7productE)
_ZN40_INTERNAL_746608f9_4_k_cu_57471a46_334584cute7productE:
	.zero		1
	.type		_ZN40_INTERNAL_746608f9_4_k_cu_57471a46_334584cuda3std3__45__cpo3endE,@object
	.size		_ZN40_INTERNAL_746608f9_4_k_cu_57471a46_334584cuda3std3__45__cpo3endE,(_ZN40_INTERNAL_746608f9_4_k_cu_57471a46_334584cuda3std3__419piecewise_constructE - _ZN40_INTERNAL_746608f9_4_k_cu_57471a46_334584cuda3std3__45__cpo3endE)
_ZN40_INTERNAL_746608f9_4_k_cu_57471a46_334584cuda3std3__45__cpo3endE:
	.zero		1
	.type		_ZN40_INTERNAL_746608f9_4_k_cu_57471a46_334584cuda3std3__419piecewise_constructE,@object
	.size		_ZN40_INTERNAL_746608f9_4_k_cu_57471a46_334584cuda3std3__419piecewise_constructE,(_ZN40_INTERNAL_746608f9_4_k_cu_57471a46_334584cuda3std3__45__cpo4cendE - _ZN40_INTERNAL_746608f9_4_k_cu_57471a46_334584cuda3std3__419piecewise_constructE)
_ZN40_INTERNAL_746608f9_4_k_cu_57471a46_334584cuda3std3__419piecewise_constructE:
	.zero		1
	.type		_ZN40_INTERNAL_746608f9_4_k_cu_57471a46_334584cuda3std3__45__cpo4cendE,@object
	.size		_ZN40_INTERNAL_746608f9_4_k_cu_57471a46_334584cuda3std3__45__cpo4cendE,(_ZN40_INTERNAL_746608f9_4_k_cu_57471a46_334584cuda3std6ranges3__45__cpo4swapE - _ZN40_INTERNAL_746608f9_4_k_cu_57471a46_334584cuda3std3__45__cpo4cendE)
_ZN40_INTERNAL_746608f9_4_k_cu_57471a46_334584cuda3std3__45__cpo4cendE:
	.zero		1
	.type		_ZN40_INTERNAL_746608f9_4_k_cu_57471a46_334584cuda3std6ranges3__45__cpo4swapE,@object
	.size		_ZN40_INTERNAL_746608f9_4_k_cu_57471a46_334584cuda3std6ranges3__45__cpo4swapE,(.L_10 - _ZN40_INTERNAL_746608f9_4_k_cu_57471a46_334584cuda3std6ranges3__45__cpo4swapE)
_ZN40_INTERNAL_746608f9_4_k_cu_57471a46_334584cuda3std6ranges3__45__cpo4swapE:
	.zero		1
.L_10:


//--------------------- .nv.constant0._ZN7cutlass13device_kernelINS_4gemm6kernel13GemmUniversalIN4cute5tupleIJiiiiEEENS1_10collective13CollectiveMmaINS1_35MainloopSm100TmaUmmaWarpSpecializedILi17ELi2ELi4ENS5_IJNS4_1CILi1EEESB_SB_EEEEENS5_IJNSA_ILi128EEENSA_ILi64EEESF_EEEaNS5_IJlSB_lEEEaSH_NS4_8TiledMMAINS4_8MMA_AtomIJNS4_15SM100_MMA_S8_SSIaaiLi128ELi64ELNS4_4UMMA5MajorE0ELSM_0ELNSL_8SaturateE0EEEEEENS4_6LayoutISC_NS5_IJNSA_ILi0EEESR_SR_EEEEENS5_IJNS4_10UnderscoreESU_SU_EEEEENS4_13SM90_TMA_LOADENS4_14ComposedLayoutINS4_7SwizzleILi2ELi4ELi3EEENS4_18smem_ptr_flag_bitsILi8EEENSQ_INS5_IJNSA_ILi8EEESF_EEENS5_IJSF_SB_EEEEEEEvNS4_8identityESX_S17_vS18_EENS_8epilogue10collective18CollectiveEpilogueINS1A_23Sm100TmaWarpSpecializedILi1ELi1ELi64ELb0ELb0EEEJSG_NS5_IJNSQ_ISE_SB_EENSQ_ISF_SB_EEEEEaSH_aSH_NS1A_6fusion15FusionCallbacksIS1E_NS1I_17LinearCombinationIaiaiLNS_15FloatRoundStyleE2EEESG_S1H_JEEENS4_5SM1004TMEM4LOAD26SM100_TMEM_LOAD_32dp32b64xESX_S17_NS4_39AutoVectorizingCopyWithAssumedAlignmentILi128EEENS4_14SM90_TMA_STOREES17_S1T_S1T_EEEvvEEEEvNT_6ParamsE --------------------------
	.section	.nv.constant0._ZN7cutlass13device_kernelINS_4gemm6kernel13GemmUniversalIN4cute5tupleIJiiiiEEENS1_10collective13CollectiveMmaINS1_35MainloopSm100TmaUmmaWarpSpecializedILi17ELi2ELi4ENS5_IJNS4_1CILi1EEESB_SB_EEEEENS5_IJNSA_ILi128EEENSA_ILi64EEESF_EEEaNS5_IJlSB_lEEEaSH_NS4_8TiledMMAINS4_8MMA_AtomIJNS4_15SM100_MMA_S8_SSIaaiLi128ELi64ELNS4_4UMMA5MajorE0ELSM_0ELNSL_8SaturateE0EEEEEENS4_6LayoutISC_NS5_IJNSA_ILi0EEESR_SR_EEEEENS5_IJNS4_10UnderscoreESU_SU_EEEEENS4_13SM90_TMA_LOADENS4_14ComposedLayoutINS4_7SwizzleILi2ELi4ELi3EEENS4_18smem_ptr_flag_bitsILi8EEENSQ_INS5_IJNSA_ILi8EEESF_EEENS5_IJSF_SB_EEEEEEEvNS4_8identityESX_S17_vS18_EENS_8epilogue10collective18CollectiveEpilogueINS1A_23Sm100TmaWarpSpecializedILi1ELi1ELi64ELb0ELb0EEEJSG_NS5_IJNSQ_ISE_SB_EENSQ_ISF_SB_EEEEEaSH_aSH_NS1A_6fusion15FusionCallbacksIS1E_NS1I_17LinearCombinationIaiaiLNS_15FloatRoundStyleE2EEESG_S1H_JEEENS4_5SM1004TMEM4LOAD26SM100_TMEM_LOAD_32dp32b64xESX_S17_NS4_39AutoVectorizingCopyWithAssumedAlignmentILi128EEENS4_14SM90_TMA_STOREES17_S1T_S1T_EEEvvEEEEvNT_6ParamsE,"a",@progbits
	.sectionflags	@""
	.align	4
.nv.constant0._ZN7cutlass13device_kernelINS_4gemm6kernel13GemmUniversalIN4cute5tupleIJiiiiEEENS1_10collective13CollectiveMmaINS1_35MainloopSm100TmaUmmaWarpSpecializedILi17ELi2ELi4ENS5_IJNS4_1CILi1EEESB_SB_EEEEENS5_IJNSA_ILi128EEENSA_ILi64EEESF_EEEaNS5_IJlSB_lEEEaSH_NS4_8TiledMMAINS4_8MMA_AtomIJNS4_15SM100_MMA_S8_SSIaaiLi128ELi64ELNS4_4UMMA5MajorE0ELSM_0ELNSL_8SaturateE0EEEEEENS4_6LayoutISC_NS5_IJNSA_ILi0EEESR_SR_EEEEENS5_IJNS4_10UnderscoreESU_SU_EEEEENS4_13SM90_TMA_LOADENS4_14ComposedLayoutINS4_7SwizzleILi2ELi4ELi3EEENS4_18smem_ptr_flag_bitsILi8EEENSQ_INS5_IJNSA_ILi8EEESF_EEENS5_IJSF_SB_EEEEEEEvNS4_8identityESX_S17_vS18_EENS_8epilogue10collective18CollectiveEpilogueINS1A_23Sm100TmaWarpSpecializedILi1ELi1ELi64ELb0ELb0EEEJSG_NS5_IJNSQ_ISE_SB_EENSQ_ISF_SB_EEEEEaSH_aSH_NS1A_6fusion15FusionCallbacksIS1E_NS1I_17LinearCombinationIaiaiLNS_15FloatRoundStyleE2EEESG_S1H_JEEENS4_5SM1004TMEM4LOAD26SM100_TMEM_LOAD_32dp32b64xESX_S17_NS4_39AutoVectorizingCopyWithAssumedAlignmentILi128EEENS4_14SM90_TMA_STOREES17_S1T_S1T_EEEvvEEEEvNT_6ParamsE:
	.zero		2944


//--------------------- SYMBOLS --------------------------

	.type		.nv.reservedSmem.offset0,@object
	.size		.nv.reservedSmem.offset0,0x4
	.type		.nv.reservedSmem.cap,@object
	.size		.nv.reservedSmem.cap,0x4
	.type		__assertfail,@function
